	.target	sm_90a

	.elftype	@"ET_EXEC"


//--------------------- .note.nv.tkinfo           --------------------------
	.section	.note.nv.tkinfo,"",@"SHT_NOTE"
	.sectionflags	@"SHF_NOTE_NV_TKINFO"
	.tkinfo
        /*0018*/ 	.word	0x00000002
        /*0030*/ 	.string	""
        /*0030*/ 	.string	"ptxas"
        /*0030*/ 	.string	"Cuda compilation tools, release 13.0, V13.0.88"
        /*0030*/ 	.string	"Build cuda_13.0.r13.0/compiler.36424714_0"
        /*0030*/ 	.string	"-arch sm_90a -m 64 "



//--------------------- .note.nv.cuinfo           --------------------------
	.section	.note.nv.cuinfo,"",@"SHT_NOTE"
	.sectionflags	@"SHF_NOTE_NV_CUINFO"
        /*0018*/ 	.short	0x0002
        /*001a*/ 	.short	0x005a
        /*001c*/ 	.short	0x0082
	.zero		2


//--------------------- .nv.info                  --------------------------
	.section	.nv.info,"",@"SHT_CUDA_INFO"
	.align	4


	//----- nvinfo : EIATTR_REGCOUNT
	.align		4
        /*0000*/ 	.byte	0x04, 0x2f
        /*0002*/ 	.short	(.L_15 - .L_14)
	.align		4
.L_14:
        /*0004*/ 	.word	index@(_ZN7cutlass13device_kernelINS_4gemm6kernel13GemmUniversalIN4cute5tupleIJiiiiEEENS1_10collective13CollectiveMmaINS1_34MainloopSm90TmaGmmaWarpSpecializedILi11ENS5_IJNS4_1CILi2EEENSA_ILi4EEENSA_ILi1EEEEEENS1_32KernelTmaWarpSpecializedPingpongEEENS5_IJNSA_ILi64EEENSA_ILi256EEESH_EEEaNS5_IJlSD_lEEEaSK_NS4_8TiledMMAINS4_8MMA_AtomIJNS4_4SM904GMMA27MMA_64x256x32_S32S8S8_SS_TNEEEENS4_6LayoutINS5_IJSD_SD_SD_EEENS5_IJNSA_ILi0EEEST_ST_EEEEENS5_IJNS4_10UnderscoreESW_SW_EEEEENS4_23SM90_TMA_LOAD_MULTICASTENS4_14ComposedLayoutINS4_7SwizzleILi2ELi4ELi3EEENS4_18smem_ptr_flag_bitsILi8EEENSR_INS5_IJNSA_ILi8EEESH_EEENS5_IJSH_SD_EEEEEEEvNS4_8identityESZ_S19_vS1A_EENS_8epilogue10collective6detail29Sm90TmaWarpSpecializedAdapterINS1D_15DefaultEpilogueIaSK_SK_NS1C_6thread17LinearCombinationIaLi1EiiLNS1H_9ScaleType4KindE0ELNS_15FloatRoundStyleE2EaEENS1_15EpilogueDefaultEEEEEvvEEEEvNT_6ParamsE)
        /*0008*/ 	.word	0x000000a8


	//----- nvinfo : EIATTR_FRAME_SIZE
	.align		4
.L_15:
        /*000c*/ 	.byte	0x04, 0x11
        /*000e*/ 	.short	(.L_17 - .L_16)
	.align		4
.L_16:
        /*0010*/ 	.word	index@(_ZN7cutlass13device_kernelINS_4gemm6kernel13GemmUniversalIN4cute5tupleIJiiiiEEENS1_10collective13CollectiveMmaINS1_34MainloopSm90TmaGmmaWarpSpecializedILi11ENS5_IJNS4_1CILi2EEENSA_ILi4EEENSA_ILi1EEEEEENS1_32KernelTmaWarpSpecializedPingpongEEENS5_IJNSA_ILi64EEENSA_ILi256EEESH_EEEaNS5_IJlSD_lEEEaSK_NS4_8TiledMMAINS4_8MMA_AtomIJNS4_4SM904GMMA27MMA_64x256x32_S32S8S8_SS_TNEEEENS4_6LayoutINS5_IJSD_SD_SD_EEENS5_IJNSA_ILi0EEEST_ST_EEEEENS5_IJNS4_10UnderscoreESW_SW_EEEEENS4_23SM90_TMA_LOAD_MULTICASTENS4_14ComposedLayoutINS4_7SwizzleILi2ELi4ELi3EEENS4_18smem_ptr_flag_bitsILi8EEENSR_INS5_IJNSA_ILi8EEESH_EEENS5_IJSH_SD_EEEEEEEvNS4_8identityESZ_S19_vS1A_EENS_8epilogue10collective6detail29Sm90TmaWarpSpecializedAdapterINS1D_15DefaultEpilogueIaSK_SK_NS1C_6thread17LinearCombinationIaLi1EiiLNS1H_9ScaleType4KindE0ELNS_15FloatRoundStyleE2EaEENS1_15EpilogueDefaultEEEEEvvEEEEvNT_6ParamsE)
        /*0014*/ 	.word	0x00000008


	//----- nvinfo : EIATTR_MIN_STACK_SIZE
	.align		4
.L_17:
        /*0018*/ 	.byte	0x04, 0x12
        /*001a*/ 	.short	(.L_19 - .L_18)
	.align		4
.L_18:
        /*001c*/ 	.word	index@(_ZN7cutlass13device_kernelINS_4gemm6kernel13GemmUniversalIN4cute5tupleIJiiiiEEENS1_10collective13CollectiveMmaINS1_34MainloopSm90TmaGmmaWarpSpecializedILi11ENS5_IJNS4_1CILi2EEENSA_ILi4EEENSA_ILi1EEEEEENS1_32KernelTmaWarpSpecializedPingpongEEENS5_IJNSA_ILi64EEENSA_ILi256EEESH_EEEaNS5_IJlSD_lEEEaSK_NS4_8TiledMMAINS4_8MMA_AtomIJNS4_4SM904GMMA27MMA_64x256x32_S32S8S8_SS_TNEEEENS4_6LayoutINS5_IJSD_SD_SD_EEENS5_IJNSA_ILi0EEEST_ST_EEEEENS5_IJNS4_10UnderscoreESW_SW_EEEEENS4_23SM90_TMA_LOAD_MULTICASTENS4_14ComposedLayoutINS4_7SwizzleILi2ELi4ELi3EEENS4_18smem_ptr_flag_bitsILi8EEENSR_INS5_IJNSA_ILi8EEESH_EEENS5_IJSH_SD_EEEEEEEvNS4_8identityESZ_S19_vS1A_EENS_8epilogue10collective6detail29Sm90TmaWarpSpecializedAdapterINS1D_15DefaultEpilogueIaSK_SK_NS1C_6thread17LinearCombinationIaLi1EiiLNS1H_9ScaleType4KindE0ELNS_15FloatRoundStyleE2EaEENS1_15EpilogueDefaultEEEEEvvEEEEvNT_6ParamsE)
        /*0020*/ 	.word	0x00000008
.L_19:


//--------------------- .nv.compat                --------------------------
	.section	.nv.compat,"",@"SHT_CUDA_COMPAT_INFO"
	.align	4
        /*0000*/ 	.byte	0x02, 0x09, 0x01, 0x00, 0x02, 0x02, 0x04, 0x00, 0x02, 0x05, 0x05, 0x00, 0x03, 0x07, 0x01, 0x01
        /*0010*/ 	.byte	0x02, 0x03, 0x01, 0x00, 0x02, 0x06, 0x01, 0x00, 0x04, 0x0b, 0x08, 0x00, 0x00, 0x00, 0x00, 0x00
        /*0020*/ 	.byte	0x00, 0x00, 0x00, 0x00


//--------------------- .nv.info._ZN7cutlass13device_kernelINS_4gemm6kernel13GemmUniversalIN4cute5tupleIJiiiiEEENS1_10collective13CollectiveMmaINS1_34MainloopSm90TmaGmmaWarpSpecializedILi11ENS5_IJNS4_1CILi2EEENSA_ILi4EEENSA_ILi1EEEEEENS1_32KernelTmaWarpSpecializedPingpongEEENS5_IJNSA_ILi64EEENSA_ILi256EEESH_EEEaNS5_IJlSD_lEEEaSK_NS4_8TiledMMAINS4_8MMA_AtomIJNS4_4SM904GMMA27MMA_64x256x32_S32S8S8_SS_TNEEEENS4_6LayoutINS5_IJSD_SD_SD_EEENS5_IJNSA_ILi0EEEST_ST_EEEEENS5_IJNS4_10UnderscoreESW_SW_EEEEENS4_23SM90_TMA_LOAD_MULTICASTENS4_14ComposedLayoutINS4_7SwizzleILi2ELi4ELi3EEENS4_18smem_ptr_flag_bitsILi8EEENSR_INS5_IJNSA_ILi8EEESH_EEENS5_IJSH_SD_EEEEEEEvNS4_8identityESZ_S19_vS1A_EENS_8epilogue10collective6detail29Sm90TmaWarpSpecializedAdapterINS1D_15DefaultEpilogueIaSK_SK_NS1C_6thread17LinearCombinationIaLi1EiiLNS1H_9ScaleType4KindE0ELNS_15FloatRoundStyleE2EaEENS1_15EpilogueDefaultEEEEEvvEEEEvNT_6ParamsE --------------------------
	.section	.nv.info._ZN7cutlass13device_kernelINS_4gemm6kernel13GemmUniversalIN4cute5tupleIJiiiiEEENS1_10collective13CollectiveMmaINS1_34MainloopSm90TmaGmmaWarpSpecializedILi11ENS5_IJNS4_1CILi2EEENSA_ILi4EEENSA_ILi1EEEEEENS1_32KernelTmaWarpSpecializedPingpongEEENS5_IJNSA_ILi64EEENSA_ILi256EEESH_EEEaNS5_IJlSD_lEEEaSK_NS4_8TiledMMAINS4_8MMA_AtomIJNS4_4SM904GMMA27MMA_64x256x32_S32S8S8_SS_TNEEEENS4_6LayoutINS5_IJSD_SD_SD_EEENS5_IJNSA_ILi0EEEST_ST_EEEEENS5_IJNS4_10UnderscoreESW_SW_EEEEENS4_23SM90_TMA_LOAD_MULTICASTENS4_14ComposedLayoutINS4_7SwizzleILi2ELi4ELi3EEENS4_18smem_ptr_flag_bitsILi8EEENSR_INS5_IJNSA_ILi8EEESH_EEENS5_IJSH_SD_EEEEEEEvNS4_8identityESZ_S19_vS1A_EENS_8epilogue10collective6detail29Sm90TmaWarpSpecializedAdapterINS1D_15DefaultEpilogueIaSK_SK_NS1C_6thread17LinearCombinationIaLi1EiiLNS1H_9ScaleType4KindE0ELNS_15FloatRoundStyleE2EaEENS1_15EpilogueDefaultEEEEEvvEEEEvNT_6ParamsE,"",@"SHT_CUDA_INFO"
	.sectionflags	@""
	.align	4


	//----- nvinfo : EIATTR_CUDA_API_VERSION
	.align		4
        /*0000*/ 	.byte	0x04, 0x37
        /*0002*/ 	.short	(.L_21 - .L_20)
.L_20:
        /*0004*/ 	.word	0x00000082


	//----- nvinfo : EIATTR_KPARAM_INFO
	.align		4
.L_21:
        /*0008*/ 	.byte	0x04, 0x17
        /*000a*/ 	.short	(.L_23 - .L_22)
.L_22:
        /*000c*/ 	.word	0x00000000
        /*0010*/ 	.short	0x0000
        /*0012*/ 	.short	0x0070
        /*0014*/ 	.byte	0x00, 0xf0, 0x01, 0x10


	//----- nvinfo : EIATTR_SPARSE_MMA_MASK
	.align		4
.L_23:
        /*0018*/ 	.byte	0x03, 0x50
        /*001a*/ 	.short	0x0000


	//----- nvinfo : EIATTR_MAXREG_COUNT
	.align		4
        /*001c*/ 	.byte	0x03, 0x1b
        /*001e*/ 	.short	0x00a8


	//----- nvinfo : EIATTR_NUM_BARRIERS
	.align		4
        /*0020*/ 	.byte	0x02, 0x4c
        /*0022*/ 	.byte	0x01
	.zero		1


	//----- nvinfo : EIATTR_EXTERNS
	.align		4
        /*0024*/ 	.byte	0x04, 0x0f
        /*0026*/ 	.short	(.L_25 - .L_24)


	//   ....[0]....
	.align		4
.L_24:
        /*0028*/ 	.word	index@(__assertfail)


	//----- nvinfo : EIATTR_ANNOTATIONS
	.align		4
.L_25:
        /*002c*/ 	.byte	0x04, 0x55
        /*002e*/ 	.short	(.L_27 - .L_26)


	//   ....[0]....
.L_26:
        /*0030*/ 	.word	0x00000001
        /*0034*/ 	.byte	0xc0, 0x0e, 0x00, 0x00, 0x01, 0x00, 0x00, 0x00, 0xb0, 0x84, 0x00, 0x00, 0x01, 0x00, 0x00, 0x00
        /*0044*/ 	.byte	0x20, 0x92, 0x00, 0x00


	//----- nvinfo : EIATTR_MERCURY_ISA_VERSION
	.align		4
.L_27:
        /*0048*/ 	.byte	0x03, 0x5f
        /*004a*/ 	.short	0x0101


	//----- nvinfo : EIATTR_INT_WARP_WIDE_INSTR_OFFSETS
	.align		4
        /*004c*/ 	.byte	0x04, 0x31
        /*004e*/ 	.short	(.L_29 - .L_28)


	//   ....[0]....
.L_28:
        /*0050*/ 	.word	0x00000620


	//   ....[1]....
        /*0054*/ 	.word	0x000006a0


	//   ....[2]....
        /*0058*/ 	.word	0x000007a0


	//   ....[3]....
        /*005c*/ 	.word	0x000007b0


	//   ....[4]....
        /*0060*/ 	.word	0x000007d0


	//   ....[5]....
        /*0064*/ 	.word	0x00000870


	//   ....[6]....
        /*0068*/ 	.word	0x00000880


	//   ....[7]....
        /*006c*/ 	.word	0x000008d0


	//   ....[8]....
        /*0070*/ 	.word	0x00001f30


	//----- nvinfo : EIATTR_COOP_GROUP_MASK_REGIDS
	.align		4
.L_29:
        /*0074*/ 	.byte	0x04, 0x29
        /*0076*/ 	.short	(.L_31 - .L_30)


	//   ....[0]....
.L_30:
        /*0078*/ 	.word	0xffffffff


	//   ....[1]....
        /*007c*/ 	.word	0xffffffff


	//   ....[2]....
        /*0080*/ 	.word	0xffffffff


	//   ....[3]....
        /*0084*/ 	.word	0xffffffff


	//   ....[4]....
        /*0088*/ 	.word	0xffffffff


	//   ....[5]....
        /*008c*/ 	.word	0xffffffff


	//   ....[6]....
        /*0090*/ 	.word	0xffffffff


	//----- nvinfo : EIATTR_COOP_GROUP_INSTR_OFFSETS
	.align		4
.L_31:
        /*0094*/ 	.byte	0x04, 0x28
        /*0096*/ 	.short	(.L_33 - .L_32)


	//   ....[0]....
.L_32:
        /*0098*/ 	.word	0x00000070


	//   ....[1]....
        /*009c*/ 	.word	0x00000080


	//   ....[2]....
        /*00a0*/ 	.word	0x00000140


	//   ....[3]....
        /*00a4*/ 	.word	0x00000400


	//   ....[4]....
        /*00a8*/ 	.word	0x00000440


	//   ....[5]....
        /*00ac*/ 	.word	0x000008c0


	//   ....[6]....
        /*00b0*/ 	.word	0x00000a60


	//----- nvinfo : EIATTR_REG_RECONFIG
	.align		4
.L_33:
        /*00b4*/ 	.byte	0x01, 0x54
	.zero		2


	//----- nvinfo : EIATTR_SYSCALL_OFFSETS
	.align		4
        /*00b8*/ 	.byte	0x04, 0x46
        /*00ba*/ 	.short	(.L_35 - .L_34)


	//   ....[0]....
.L_34:
        /*00bc*/ 	.word	0x000018e0


	//----- nvinfo : EIATTR_MBARRIER_INSTR_OFFSETS
	.align		4
.L_35:
        /*00c0*/ 	.byte	0x04, 0x39
        /*00c2*/ 	.short	(.L_37 - .L_36)


	//   ....[0]....
.L_36:
        /*00c4*/ 	.word	0x00000280
        /*00c8*/ 	.word	0x000000ff
        /*00cc*/ 	.word	0x00000000
        /*00d0*/ 	.short	0x0100
        /*00d2*/ 	.byte	0x08
	.zero		1


	//   ....[1]....
        /*00d4*/ 	.word	0x00000290
        /*00d8*/ 	.word	0x000000ff
        /*00dc*/ 	.word	0x00000058
        /*00e0*/ 	.short	0x0100
        /*00e2*/ 	.byte	0x08
	.zero		1


	//   ....[2]....
        /*00e4*/ 	.word	0x000002a0
        /*00e8*/ 	.word	0x000000ff
        /*00ec*/ 	.word	0x00000008
        /*00f0*/ 	.short	0x0100
        /*00f2*/ 	.byte	0x08
	.zero		1


	//   ....[3]....
        /*00f4*/ 	.word	0x000002b0
        /*00f8*/ 	.word	0x000000ff
        /*00fc*/ 	.word	0x00000060
        /*0100*/ 	.short	0x0100
        /*0102*/ 	.byte	0x08
	.zero		1


	//   ....[4]....
        /*0104*/ 	.word	0x000002c0
        /*0108*/ 	.word	0x000000ff
        /*010c*/ 	.word	0x00000010
        /*0110*/ 	.short	0x0100
        /*0112*/ 	.byte	0x08
	.zero		1


	//   ....[5]....
        /*0114*/ 	.word	0x000002d0
        /*0118*/ 	.word	0x000000ff
        /*011c*/ 	.word	0x00000068
        /*0120*/ 	.short	0x0100
        /*0122*/ 	.byte	0x08
	.zero		1


	//   ....[6]....
        /*0124*/ 	.word	0x000002e0
        /*0128*/ 	.word	0x000000ff
        /*012c*/ 	.word	0x00000018
        /*0130*/ 	.short	0x0100
        /*0132*/ 	.byte	0x08
	.zero		1


	//   ....[7]....
        /*0134*/ 	.word	0x000002f0
        /*0138*/ 	.word	0x000000ff
        /*013c*/ 	.word	0x00000070
        /*0140*/ 	.short	0x0100
        /*0142*/ 	.byte	0x08
	.zero		1


	//   ....[8]....
        /*0144*/ 	.word	0x00000300
        /*0148*/ 	.word	0x000000ff
        /*014c*/ 	.word	0x00000020
        /*0150*/ 	.short	0x0100
        /*0152*/ 	.byte	0x08
	.zero		1


	//   ....[9]....
        /*0154*/ 	.word	0x00000310
        /*0158*/ 	.word	0x000000ff
        /*015c*/ 	.word	0x00000078
        /*0160*/ 	.short	0x0100
        /*0162*/ 	.byte	0x08
	.zero		1


	//   ....[10]....
        /*0164*/ 	.word	0x00000320
        /*0168*/ 	.word	0x000000ff
        /*016c*/ 	.word	0x00000028
        /*0170*/ 	.short	0x0100
        /*0172*/ 	.byte	0x08
	.zero		1


	//   ....[11]....
        /*0174*/ 	.word	0x00000330
        /*0178*/ 	.word	0x000000ff
        /*017c*/ 	.word	0x00000080
        /*0180*/ 	.short	0x0100
        /*0182*/ 	.byte	0x08
	.zero		1


	//   ....[12]....
        /*0184*/ 	.word	0x00000340
        /*0188*/ 	.word	0x000000ff
        /*018c*/ 	.word	0x00000030
        /*0190*/ 	.short	0x0100
        /*0192*/ 	.byte	0x08
	.zero		1


	//   ....[13]....
        /*0194*/ 	.word	0x00000350
        /*0198*/ 	.word	0x000000ff
        /*019c*/ 	.word	0x00000088
        /*01a0*/ 	.short	0x0100
        /*01a2*/ 	.byte	0x08
	.zero		1


	//   ....[14]....
        /*01a4*/ 	.word	0x00000360
        /*01a8*/ 	.word	0x000000ff
        /*01ac*/ 	.word	0x00000038
        /*01b0*/ 	.short	0x0100
        /*01b2*/ 	.byte	0x08
	.zero		1


	//   ....[15]....
        /*01b4*/ 	.word	0x00000370
        /*01b8*/ 	.word	0x000000ff
        /*01bc*/ 	.word	0x00000090
        /*01c0*/ 	.short	0x0100
        /*01c2*/ 	.byte	0x08
	.zero		1


	//   ....[16]....
        /*01c4*/ 	.word	0x00000380
        /*01c8*/ 	.word	0x000000ff
        /*01cc*/ 	.word	0x00000040
        /*01d0*/ 	.short	0x0100
        /*01d2*/ 	.byte	0x08
	.zero		1


	//   ....[17]....
        /*01d4*/ 	.word	0x00000390
        /*01d8*/ 	.word	0x000000ff
        /*01dc*/ 	.word	0x00000098
        /*01e0*/ 	.short	0x0100
        /*01e2*/ 	.byte	0x08
	.zero		1


	//   ....[18]....
        /*01e4*/ 	.word	0x000003a0
        /*01e8*/ 	.word	0x000000ff
        /*01ec*/ 	.word	0x00000048
        /*01f0*/ 	.short	0x0100
        /*01f2*/ 	.byte	0x08
	.zero		1


	//   ....[19]....
        /*01f4*/ 	.word	0x000003b0
        /*01f8*/ 	.word	0x000000ff
        /*01fc*/ 	.word	0x000000a0
        /*0200*/ 	.short	0x0100
        /*0202*/ 	.byte	0x08
	.zero		1


	//   ....[20]....
        /*0204*/ 	.word	0x000003c0
        /*0208*/ 	.word	0x000000ff
        /*020c*/ 	.word	0x00000050
        /*0210*/ 	.short	0x0100
        /*0212*/ 	.byte	0x08
	.zero		1


	//   ....[21]....
        /*0214*/ 	.word	0x000003d0
        /*0218*/ 	.word	0x000000ff
        /*021c*/ 	.word	0x000000a8
        /*0220*/ 	.short	0x0100
        /*0222*/ 	.byte	0x08
	.zero		1


	//   ....[22]....
        /*0224*/ 	.word	0x00000900
        /*0228*/ 	.word	0x000000ff
        /*022c*/ 	.word	0x000000e0
        /*0230*/ 	.short	0x0100
        /*0232*/ 	.byte	0x08
	.zero		1


	//   ....[23]....
        /*0234*/ 	.word	0x00000990
        /*0238*/ 	.word	0x000000ff
        /*023c*/ 	.word	0x000000e8
        /*0240*/ 	.short	0x0100
        /*0242*/ 	.byte	0x08
	.zero		1


	//   ....[24]....
        /*0244*/ 	.word	0x000009e0
        /*0248*/ 	.word	0x000000ff
        /*024c*/ 	.word	0x000000c0
        /*0250*/ 	.short	0x0100
        /*0252*/ 	.byte	0x09
	.zero		1


	//   ....[25]....
        /*0254*/ 	.word	0x000009f0
        /*0258*/ 	.word	0x000000ff
        /*025c*/ 	.word	0x000000c8
        /*0260*/ 	.short	0x0100
        /*0262*/ 	.byte	0x09
	.zero		1


	//   ....[26]....
        /*0264*/ 	.word	0x00000a00
        /*0268*/ 	.word	0x000000ff
        /*026c*/ 	.word	0x000000d0
        /*0270*/ 	.short	0x0100
        /*0272*/ 	.byte	0x09
	.zero		1


	//   ....[27]....
        /*0274*/ 	.word	0x00000a10
        /*0278*/ 	.word	0x000000ff
        /*027c*/ 	.word	0x000000d8
        /*0280*/ 	.short	0x0100
        /*0282*/ 	.byte	0x09
	.zero		1


	//   ....[28]....
        /*0284*/ 	.word	0x000017c0
        /*0288*/ 	.word	0x0000009f
        /*028c*/ 	.word	0x00000000
        /*0290*/ 	.short	0x010a
        /*0292*/ 	.byte	0x2a
	.zero		1


	//   ....[29]....
        /*0294*/ 	.word	0x00001970
        /*0298*/ 	.word	0x00000003
        /*029c*/ 	.word	0x00000000
        /*02a0*/ 	.short	0x010a
        /*02a2*/ 	.byte	0x3f
	.zero		1


	//   ....[30]....
        /*02a4*/ 	.word	0x000019d0
        /*02a8*/ 	.word	0x00000003
        /*02ac*/ 	.word	0x00000000
        /*02b0*/ 	.short	0x010a
        /*02b2*/ 	.byte	0x3f
	.zero		1


	//   ....[31]....
        /*02b4*/ 	.word	0x00001c30
        /*02b8*/ 	.word	0x000000ff
        /*02bc*/ 	.word	0x00000000
        /*02c0*/ 	.short	0x010a
        /*02c2*/ 	.byte	0x04
	.zero		1


	//   ....[32]....
        /*02c4*/ 	.word	0x00001c70
        /*02c8*/ 	.word	0x000000ff
        /*02cc*/ 	.word	0x00000000
        /*02d0*/ 	.short	0x010a
        /*02d2*/ 	.byte	0x04
	.zero		1


	//   ....[33]....
        /*02d4*/ 	.word	0x00001dd0
        /*02d8*/ 	.word	0x00000004
        /*02dc*/ 	.word	0x00000000
        /*02e0*/ 	.short	0x0101
        /*02e2*/ 	.byte	0x3f
	.zero		1


	//   ....[34]....
        /*02e4*/ 	.word	0x00001ed0
        /*02e8*/ 	.word	0x000000a0
        /*02ec*/ 	.word	0x00000000
        /*02f0*/ 	.short	0x0101
        /*02f2*/ 	.byte	0x2d
	.zero		1


	//   ....[35]....
        /*02f4*/ 	.word	0x00001fd0
        /*02f8*/ 	.word	0x00000000
        /*02fc*/ 	.word	0x00000000
        /*0300*/ 	.short	0x0101
        /*0302*/ 	.byte	0x3f
	.zero		1


	//   ....[36]....
        /*0304*/ 	.word	0x00002090
        /*0308*/ 	.word	0x0000009f
        /*030c*/ 	.word	0x00000010
        /*0310*/ 	.short	0x010a
        /*0312*/ 	.byte	0x2a
	.zero		1


	//   ....[37]....
        /*0314*/ 	.word	0x000084d0
        /*0318*/ 	.word	0x000000a2
        /*031c*/ 	.word	0x00000000
        /*0320*/ 	.short	0x0101
        /*0322*/ 	.byte	0x2d
	.zero		1


	//   ....[38]....
        /*0324*/ 	.word	0x00008f70
        /*0328*/ 	.word	0x0000000a
        /*032c*/ 	.word	0x00000058
        /*0330*/ 	.short	0x010a
        /*0332*/ 	.byte	0x3f
	.zero		1


	//   ....[39]....
        /*0334*/ 	.word	0x00009330
        /*0338*/ 	.word	0x00000005
        /*033c*/ 	.word	0x000000e8
        /*0340*/ 	.short	0x0101
        /*0342*/ 	.byte	0x3f
	.zero		1


	//   ....[40]....
        /*0344*/ 	.word	0x00009ab0
        /*0348*/ 	.word	0x00000009
        /*034c*/ 	.word	0x00000000
        /*0350*/ 	.short	0x010a
        /*0352*/ 	.byte	0x3f
	.zero		1


	//   ....[41]....
        /*0354*/ 	.word	0x00009b30
        /*0358*/ 	.word	0x00000008
        /*035c*/ 	.word	0x00000000
        /*0360*/ 	.short	0x010a
        /*0362*/ 	.byte	0x3f
	.zero		1


	//   ....[42]....
        /*0364*/ 	.word	0x00009bc0
        /*0368*/ 	.word	0x00000009
        /*036c*/ 	.word	0x00000000
        /*0370*/ 	.short	0x010a
        /*0372*/ 	.byte	0x3f
	.zero		1


	//   ....[43]....
        /*0374*/ 	.word	0x00009c50
        /*0378*/ 	.word	0x00000008
        /*037c*/ 	.word	0x00000000
        /*0380*/ 	.short	0x010a
        /*0382*/ 	.byte	0x3f
	.zero		1


	//   ....[44]....
        /*0384*/ 	.word	0x00009ce0
        /*0388*/ 	.word	0x00000009
        /*038c*/ 	.word	0x00000000
        /*0390*/ 	.short	0x010a
        /*0392*/ 	.byte	0x3f
	.zero		1


	//   ....[45]....
        /*0394*/ 	.word	0x00009d70
        /*0398*/ 	.word	0x00000008
        /*039c*/ 	.word	0x00000000
        /*03a0*/ 	.short	0x010a
        /*03a2*/ 	.byte	0x3f
	.zero		1


	//   ....[46]....
        /*03a4*/ 	.word	0x00009e00
        /*03a8*/ 	.word	0x00000009
        /*03ac*/ 	.word	0x00000000
        /*03b0*/ 	.short	0x010a
        /*03b2*/ 	.byte	0x3f
	.zero		1


	//   ....[47]....
        /*03b4*/ 	.word	0x00009e90
        /*03b8*/ 	.word	0x00000008
        /*03bc*/ 	.word	0x00000000
        /*03c0*/ 	.short	0x010a
        /*03c2*/ 	.byte	0x3f
	.zero		1


	//   ....[48]....
        /*03c4*/ 	.word	0x00009f20
        /*03c8*/ 	.word	0x00000009
        /*03cc*/ 	.word	0x00000000
        /*03d0*/ 	.short	0x010a
        /*03d2*/ 	.byte	0x3f
	.zero		1


	//   ....[49]....
        /*03d4*/ 	.word	0x00009fb0
        /*03d8*/ 	.word	0x00000006
        /*03dc*/ 	.word	0x00000000
        /*03e0*/ 	.short	0x010a
        /*03e2*/ 	.byte	0x3f
	.zero		1


	//   ....[50]....
        /*03e4*/ 	.word	0x0000a040
        /*03e8*/ 	.word	0x00000003
        /*03ec*/ 	.word	0x00000000
        /*03f0*/ 	.short	0x010a
        /*03f2*/ 	.byte	0x3f
	.zero		1


	//   ....[51]....
        /*03f4*/ 	.word	0x0000a0a0
        /*03f8*/ 	.word	0x000000a1
        /*03fc*/ 	.word	0x00000000
        /*0400*/ 	.short	0x010a
        /*0402*/ 	.byte	0x3f
	.zero		1


	//   ....[52]....
        /*0404*/ 	.word	0x0000a0f0
        /*0408*/ 	.word	0x00000003
        /*040c*/ 	.word	0x00000000
        /*0410*/ 	.short	0x010a
        /*0412*/ 	.byte	0x3f
	.zero		1


	//   ....[53]....
        /*0414*/ 	.word	0x0000a150
        /*0418*/ 	.word	0x00000005
        /*041c*/ 	.word	0x00000000
        /*0420*/ 	.short	0x010a
        /*0422*/ 	.byte	0x3f
	.zero		1


	//   ....[54]....
        /*0424*/ 	.word	0x0000a1a0
        /*0428*/ 	.word	0x000000a1
        /*042c*/ 	.word	0x00000010
        /*0430*/ 	.short	0x010a
        /*0432*/ 	.byte	0x3f
	.zero		1


	//   ....[55]....
        /*0434*/ 	.word	0x0000a270
        /*0438*/ 	.word	0x0000000a
        /*043c*/ 	.word	0x00000058
        /*0440*/ 	.short	0x010a
        /*0442*/ 	.byte	0x3f
	.zero		1


	//   ....[56]....
        /*0444*/ 	.word	0x0000a340
        /*0448*/ 	.word	0x00000009
        /*044c*/ 	.word	0x00000000
        /*0450*/ 	.short	0x010a
        /*0452*/ 	.byte	0x3f
	.zero		1


	//   ....[57]....
        /*0454*/ 	.word	0x0000a390
        /*0458*/ 	.word	0x00000008
        /*045c*/ 	.word	0x00000000
        /*0460*/ 	.short	0x010a
        /*0462*/ 	.byte	0x3f
	.zero		1


	//   ....[58]....
        /*0464*/ 	.word	0x0000a3e0
        /*0468*/ 	.word	0x00000009
        /*046c*/ 	.word	0x00000000
        /*0470*/ 	.short	0x010a
        /*0472*/ 	.byte	0x3f
	.zero		1


	//   ....[59]....
        /*0474*/ 	.word	0x0000a430
        /*0478*/ 	.word	0x00000008
        /*047c*/ 	.word	0x00000000
        /*0480*/ 	.short	0x010a
        /*0482*/ 	.byte	0x3f
	.zero		1


	//   ....[60]....
        /*0484*/ 	.word	0x0000a480
        /*0488*/ 	.word	0x00000009
        /*048c*/ 	.word	0x00000000
        /*0490*/ 	.short	0x010a
        /*0492*/ 	.byte	0x3f
	.zero		1


	//   ....[61]....
        /*0494*/ 	.word	0x0000a4d0
        /*0498*/ 	.word	0x00000008
        /*049c*/ 	.word	0x00000000
        /*04a0*/ 	.short	0x010a
        /*04a2*/ 	.byte	0x3f
	.zero		1


	//   ....[62]....
        /*04a4*/ 	.word	0x0000a520
        /*04a8*/ 	.word	0x00000009
        /*04ac*/ 	.word	0x00000000
        /*04b0*/ 	.short	0x010a
        /*04b2*/ 	.byte	0x3f
	.zero		1


	//   ....[63]....
        /*04b4*/ 	.word	0x0000a570
        /*04b8*/ 	.word	0x00000008
        /*04bc*/ 	.word	0x00000000
        /*04c0*/ 	.short	0x010a
        /*04c2*/ 	.byte	0x3f
	.zero		1


	//   ....[64]....
        /*04c4*/ 	.word	0x0000a5c0
        /*04c8*/ 	.word	0x00000009
        /*04cc*/ 	.word	0x00000000
        /*04d0*/ 	.short	0x010a
        /*04d2*/ 	.byte	0x3f
	.zero		1


	//   ....[65]....
        /*04d4*/ 	.word	0x0000a610
        /*04d8*/ 	.word	0x00000006
        /*04dc*/ 	.word	0x00000000
        /*04e0*/ 	.short	0x010a
        /*04e2*/ 	.byte	0x3f
	.zero		1


	//----- nvinfo : EIATTR_NUM_MBARRIERS
	.align		4
.L_37:
        /*04e4*/ 	.byte	0x03, 0x38
        /*04e6*/ 	.short	0x001c


	//----- nvinfo : EIATTR_EXIT_INSTR_OFFSETS
	.align		4
        /*04e8*/ 	.byte	0x04, 0x1c
        /*04ea*/ 	.short	(.L_39 - .L_38)


	//   ....[0]....
.L_38:
        /*04ec*/ 	.word	0x00001500


	//   ....[1]....
        /*04f0*/ 	.word	0x00001560


	//   ....[2]....
        /*04f4*/ 	.word	0x00008b60


	//   ....[3]....
        /*04f8*/ 	.word	0x00008b90


	//   ....[4]....
        /*04fc*/ 	.word	0x0000a090


	//----- nvinfo : EIATTR_MAX_THREADS
	.align		4
.L_39:
        /*0500*/ 	.byte	0x04, 0x05
        /*0502*/ 	.short	(.L_41 - .L_40)
.L_40:
        /*0504*/ 	.word	0x00000180
        /*0508*/ 	.word	0x00000001
        /*050c*/ 	.word	0x00000001


	//----- nvinfo : EIATTR_CRS_STACK_SIZE
	.align		4
.L_41:
        /*0510*/ 	.byte	0x04, 0x1e
        /*0512*/ 	.short	(.L_43 - .L_42)
.L_42:
        /*0514*/ 	.word	0x00000000


	//----- nvinfo : EIATTR_CBANK_PARAM_SIZE
	.align		4
.L_43:
        /*0518*/ 	.byte	0x03, 0x19
        /*051a*/ 	.short	0x0470


	//----- nvinfo : EIATTR_PARAM_CBANK
	.align		4
        /*051c*/ 	.byte	0x04, 0x0a
        /*051e*/ 	.short	(.L_45 - .L_44)
	.align		4
.L_44:
        /*0520*/ 	.word	index@(.nv.constant0._ZN7cutlass13device_kernelINS_4gemm6kernel13GemmUniversalIN4cute5tupleIJiiiiEEENS1_10collective13CollectiveMmaINS1_34MainloopSm90TmaGmmaWarpSpecializedILi11ENS5_IJNS4_1CILi2EEENSA_ILi4EEENSA_ILi1EEEEEENS1_32KernelTmaWarpSpecializedPingpongEEENS5_IJNSA_ILi64EEENSA_ILi256EEESH_EEEaNS5_IJlSD_lEEEaSK_NS4_8TiledMMAINS4_8MMA_AtomIJNS4_4SM904GMMA27MMA_64x256x32_S32S8S8_SS_TNEEEENS4_6LayoutINS5_IJSD_SD_SD_EEENS5_IJNSA_ILi0EEEST_ST_EEEEENS5_IJNS4_10UnderscoreESW_SW_EEEEENS4_23SM90_TMA_LOAD_MULTICASTENS4_14ComposedLayoutINS4_7SwizzleILi2ELi4ELi3EEENS4_18smem_ptr_flag_bitsILi8EEENSR_INS5_IJNSA_ILi8EEESH_EEENS5_IJSH_SD_EEEEEEEvNS4_8identityESZ_S19_vS1A_EENS_8epilogue10collective6detail29Sm90TmaWarpSpecializedAdapterINS1D_15DefaultEpilogueIaSK_SK_NS1C_6thread17LinearCombinationIaLi1EiiLNS1H_9ScaleType4KindE0ELNS_15FloatRoundStyleE2EaEENS1_15EpilogueDefaultEEEEEvvEEEEvNT_6ParamsE)
        /*0524*/ 	.short	0x0210
        /*0526*/ 	.short	0x0470


	//----- nvinfo : EIATTR_SW_WAR
	.align		4
.L_45:
        /*0528*/ 	.byte	0x04, 0x36
        /*052a*/ 	.short	(.L_47 - .L_46)
.L_46:
        /*052c*/ 	.word	0x00000008
.L_47:


//--------------------- .nv.callgraph             --------------------------
	.section	.nv.callgraph,"",@"SHT_CUDA_CALLGRAPH"
	.align	4
	.sectionentsize	8
	.align		4
        /*0000*/ 	.word	0x00000000
	.align		4
        /*0004*/ 	.word	0xffffffff
	.align		4
        /*0008*/ 	.word	index@(_ZN7cutlass13device_kernelINS_4gemm6kernel13GemmUniversalIN4cute5tupleIJiiiiEEENS1_10collective13CollectiveMmaINS1_34MainloopSm90TmaGmmaWarpSpecializedILi11ENS5_IJNS4_1CILi2EEENSA_ILi4EEENSA_ILi1EEEEEENS1_32KernelTmaWarpSpecializedPingpongEEENS5_IJNSA_ILi64EEENSA_ILi256EEESH_EEEaNS5_IJlSD_lEEEaSK_NS4_8TiledMMAINS4_8MMA_AtomIJNS4_4SM904GMMA27MMA_64x256x32_S32S8S8_SS_TNEEEENS4_6LayoutINS5_IJSD_SD_SD_EEENS5_IJNSA_ILi0EEEST_ST_EEEEENS5_IJNS4_10UnderscoreESW_SW_EEEEENS4_23SM90_TMA_LOAD_MULTICASTENS4_14ComposedLayoutINS4_7SwizzleILi2ELi4ELi3EEENS4_18smem_ptr_flag_bitsILi8EEENSR_INS5_IJNSA_ILi8EEESH_EEENS5_IJSH_SD_EEEEEEEvNS4_8identityESZ_S19_vS1A_EENS_8epilogue10collective6detail29Sm90TmaWarpSpecializedAdapterINS1D_15DefaultEpilogueIaSK_SK_NS1C_6thread17LinearCombinationIaLi1EiiLNS1H_9ScaleType4KindE0ELNS_15FloatRoundStyleE2EaEENS1_15EpilogueDefaultEEEEEvvEEEEvNT_6ParamsE)
	.align		4
        /*000c*/ 	.word	index@(__assertfail)
	.align		4
        /*0010*/ 	.word	0x00000000
	.align		4
        /*0014*/ 	.word	0xfffffffe
	.align		4
        /*0018*/ 	.word	0x00000000
	.align		4
        /*001c*/ 	.word	0xfffffffd
	.align		4
        /*0020*/ 	.word	0x00000000
	.align		4
        /*0024*/ 	.word	0xfffffffc


//--------------------- .nv.constant4             --------------------------
	.section	.nv.constant4,"a",@progbits
	.align	8
	.align		8
.nv.constant4:
        /*0000*/ 	.dword	__assertfail
	.align		8
        /*0008*/ 	.dword	__unnamed_1
	.align		8
        /*0010*/ 	.dword	_ZN40_INTERNAL_b0e9e5f9_4_k_cu_4303afcc_302924cuda3std3__45__cpo5beginE
	.align		8
        /*0018*/ 	.dword	_ZN40_INTERNAL_b0e9e5f9_4_k_cu_4303afcc_302924cuda3std3__45__cpo3endE
	.align		8
        /*0020*/ 	.dword	_ZN40_INTERNAL_b0e9e5f9_4_k_cu_4303afcc_302924cuda3std3__45__cpo6cbeginE
	.align		8
        /*0028*/ 	.dword	_ZN40_INTERNAL_b0e9e5f9_4_k_cu_4303afcc_302924cuda3std3__45__cpo4cendE
	.align		8
        /*0030*/ 	.dword	_ZN40_INTERNAL_b0e9e5f9_4_k_cu_4303afcc_302924cuda3std3__442_GLOBAL__N__b0e9e5f9_4_k_cu_4303afcc_302926ignoreE
	.align		8
        /*0038*/ 	.dword	_ZN40_INTERNAL_b0e9e5f9_4_k_cu_4303afcc_302924cuda3std3__419piecewise_constructE
	.align		8
        /*0040*/ 	.dword	_ZN40_INTERNAL_b0e9e5f9_4_k_cu_4303afcc_302924cuda3std3__48in_placeE
	.align		8
        /*0048*/ 	.dword	_ZN40_INTERNAL_b0e9e5f9_4_k_cu_4303afcc_302924cuda3std6ranges3__45__cpo4swapE
	.align		8
        /*0050*/ 	.dword	_ZN40_INTERNAL_b0e9e5f9_4_k_cu_4303afcc_302924cuda3std6ranges3__45__cpo9iter_moveE
	.align		8
        /*0058*/ 	.dword	_ZN40_INTERNAL_b0e9e5f9_4_k_cu_4303afcc_302924cute7productE
	.align		8
        /*0060*/ 	.dword	_ZN40_INTERNAL_b0e9e5f9_4_k_cu_4303afcc_302924cute1_E
	.align		8
        /*0068*/ 	.dword	$str$22
	.align		8
        /*0070*/ 	.dword	$str$23


//--------------------- .text._ZN7cutlass13device_kernelINS_4gemm6kernel13GemmUniversalIN4cute5tupleIJiiiiEEENS1_10collective13CollectiveMmaINS1_34MainloopSm90TmaGmmaWarpSpecializedILi11ENS5_IJNS4_1CILi2EEENSA_ILi4EEENSA_ILi1EEEEEENS1_32KernelTmaWarpSpecializedPingpongEEENS5_IJNSA_ILi64EEENSA_ILi256EEESH_EEEaNS5_IJlSD_lEEEaSK_NS4_8TiledMMAINS4_8MMA_AtomIJNS4_4SM904GMMA27MMA_64x256x32_S32S8S8_SS_TNEEEENS4_6LayoutINS5_IJSD_SD_SD_EEENS5_IJNSA_ILi0EEEST_ST_EEEEENS5_IJNS4_10UnderscoreESW_SW_EEEEENS4_23SM90_TMA_LOAD_MULTICASTENS4_14ComposedLayoutINS4_7SwizzleILi2ELi4ELi3EEENS4_18smem_ptr_flag_bitsILi8EEENSR_INS5_IJNSA_ILi8EEESH_EEENS5_IJSH_SD_EEEEEEEvNS4_8identityESZ_S19_vS1A_EENS_8epilogue10collective6detail29Sm90TmaWarpSpecializedAdapterINS1D_15DefaultEpilogueIaSK_SK_NS1C_6thread17LinearCombinationIaLi1EiiLNS1H_9ScaleType4KindE0ELNS_15FloatRoundStyleE2EaEENS1_15EpilogueDefaultEEEEEvvEEEEvNT_6ParamsE --------------------------
	.section	.text._ZN7cutlass13device_kernelINS_4gemm6kernel13GemmUniversalIN4cute5tupleIJiiiiEEENS1_10collective13CollectiveMmaINS1_34MainloopSm90TmaGmmaWarpSpecializedILi11ENS5_IJNS4_1CILi2EEENSA_ILi4EEENSA_ILi1EEEEEENS1_32KernelTmaWarpSpecializedPingpongEEENS5_IJNSA_ILi64EEENSA_ILi256EEESH_EEEaNS5_IJlSD_lEEEaSK_NS4_8TiledMMAINS4_8MMA_AtomIJNS4_4SM904GMMA27MMA_64x256x32_S32S8S8_SS_TNEEEENS4_6LayoutINS5_IJSD_SD_SD_EEENS5_IJNSA_ILi0EEEST_ST_EEEEENS5_IJNS4_10UnderscoreESW_SW_EEEEENS4_23SM90_TMA_LOAD_MULTICASTENS4_14ComposedLayoutINS4_7SwizzleILi2ELi4ELi3EEENS4_18smem_ptr_flag_bitsILi8EEENSR_INS5_IJNSA_ILi8EEESH_EEENS5_IJSH_SD_EEEEEEEvNS4_8identityESZ_S19_vS1A_EENS_8epilogue10collective6detail29Sm90TmaWarpSpecializedAdapterINS1D_15DefaultEpilogueIaSK_SK_NS1C_6thread17LinearCombinationIaLi1EiiLNS1H_9ScaleType4KindE0ELNS_15FloatRoundStyleE2EaEENS1_15EpilogueDefaultEEEEEvvEEEEvNT_6ParamsE,"ax",@progbits
	.align	128
.text._ZN7cutlass13device_kernelINS_4gemm6kernel13GemmUniversalIN4cute5tupleIJiiiiEEENS1_10collective13CollectiveMmaINS1_34MainloopSm90TmaGmmaWarpSpecializedILi11ENS5_IJNS4_1CILi2EEENSA_ILi4EEENSA_ILi1EEEEEENS1_32KernelTmaWarpSpecializedPingpongEEENS5_IJNSA_ILi64EEENSA_ILi256EEESH_EEEaNS5_IJlSD_lEEEaSK_NS4_8TiledMMAINS4_8MMA_AtomIJNS4_4SM904GMMA27MMA_64x256x32_S32S8S8_SS_TNEEEENS4_6LayoutINS5_IJSD_SD_SD_EEENS5_IJNSA_ILi0EEEST_ST_EEEEENS5_IJNS4_10UnderscoreESW_SW_EEEEENS4_23SM90_TMA_LOAD_MULTICASTENS4_14ComposedLayoutINS4_7SwizzleILi2ELi4ELi3EEENS4_18smem_ptr_flag_bitsILi8EEENSR_INS5_IJNSA_ILi8EEESH_EEENS5_IJSH_SD_EEEEEEEvNS4_8identityESZ_S19_vS1A_EENS_8epilogue10collective6detail29Sm90TmaWarpSpecializedAdapterINS1D_15DefaultEpilogueIaSK_SK_NS1C_6thread17LinearCombinationIaLi1EiiLNS1H_9ScaleType4KindE0ELNS_15FloatRoundStyleE2EaEENS1_15EpilogueDefaultEEEEEvvEEEEvNT_6ParamsE:
        .type           _ZN7cutlass13device_kernelINS_4gemm6kernel13GemmUniversalIN4cute5tupleIJiiiiEEENS1_10collective13CollectiveMmaINS1_34MainloopSm90TmaGmmaWarpSpecializedILi11ENS5_IJNS4_1CILi2EEENSA_ILi4EEENSA_ILi1EEEEEENS1_32KernelTmaWarpSpecializedPingpongEEENS5_IJNSA_ILi64EEENSA_ILi256EEESH_EEEaNS5_IJlSD_lEEEaSK_NS4_8TiledMMAINS4_8MMA_AtomIJNS4_4SM904GMMA27MMA_64x256x32_S32S8S8_SS_TNEEEENS4_6LayoutINS5_IJSD_SD_SD_EEENS5_IJNSA_ILi0EEEST_ST_EEEEENS5_IJNS4_10UnderscoreESW_SW_EEEEENS4_23SM90_TMA_LOAD_MULTICASTENS4_14ComposedLayoutINS4_7SwizzleILi2ELi4ELi3EEENS4_18smem_ptr_flag_bitsILi8EEENSR_INS5_IJNSA_ILi8EEESH_EEENS5_IJSH_SD_EEEEEEEvNS4_8identityESZ_S19_vS1A_EENS_8epilogue10collective6detail29Sm90TmaWarpSpecializedAdapterINS1D_15DefaultEpilogueIaSK_SK_NS1C_6thread17LinearCombinationIaLi1EiiLNS1H_9ScaleType4KindE0ELNS_15FloatRoundStyleE2EaEENS1_15EpilogueDefaultEEEEEvvEEEEvNT_6ParamsE,@function
        .size           _ZN7cutlass13device_kernelINS_4gemm6kernel13GemmUniversalIN4cute5tupleIJiiiiEEENS1_10collective13CollectiveMmaINS1_34MainloopSm90TmaGmmaWarpSpecializedILi11ENS5_IJNS4_1CILi2EEENSA_ILi4EEENSA_ILi1EEEEEENS1_32KernelTmaWarpSpecializedPingpongEEENS5_IJNSA_ILi64EEENSA_ILi256EEESH_EEEaNS5_IJlSD_lEEEaSK_NS4_8TiledMMAINS4_8MMA_AtomIJNS4_4SM904GMMA27MMA_64x256x32_S32S8S8_SS_TNEEEENS4_6LayoutINS5_IJSD_SD_SD_EEENS5_IJNSA_ILi0EEEST_ST_EEEEENS5_IJNS4_10UnderscoreESW_SW_EEEEENS4_23SM90_TMA_LOAD_MULTICASTENS4_14ComposedLayoutINS4_7SwizzleILi2ELi4ELi3EEENS4_18smem_ptr_flag_bitsILi8EEENSR_INS5_IJNSA_ILi8EEESH_EEENS5_IJSH_SD_EEEEEEEvNS4_8identityESZ_S19_vS1A_EENS_8epilogue10collective6detail29Sm90TmaWarpSpecializedAdapterINS1D_15DefaultEpilogueIaSK_SK_NS1C_6thread17LinearCombinationIaLi1EiiLNS1H_9ScaleType4KindE0ELNS_15FloatRoundStyleE2EaEENS1_15EpilogueDefaultEEEEEvvEEEEvNT_6ParamsE,(.L_x_348 - _ZN7cutlass13device_kernelINS_4gemm6kernel13GemmUniversalIN4cute5tupleIJiiiiEEENS1_10collective13CollectiveMmaINS1_34MainloopSm90TmaGmmaWarpSpecializedILi11ENS5_IJNS4_1CILi2EEENSA_ILi4EEENSA_ILi1EEEEEENS1_32KernelTmaWarpSpecializedPingpongEEENS5_IJNSA_ILi64EEENSA_ILi256EEESH_EEEaNS5_IJlSD_lEEEaSK_NS4_8TiledMMAINS4_8MMA_AtomIJNS4_4SM904GMMA27MMA_64x256x32_S32S8S8_SS_TNEEEENS4_6LayoutINS5_IJSD_SD_SD_EEENS5_IJNSA_ILi0EEEST_ST_EEEEENS5_IJNS4_10UnderscoreESW_SW_EEEEENS4_23SM90_TMA_LOAD_MULTICASTENS4_14ComposedLayoutINS4_7SwizzleILi2ELi4ELi3EEENS4_18smem_ptr_flag_bitsILi8EEENSR_INS5_IJNSA_ILi8EEESH_EEENS5_IJSH_SD_EEEEEEEvNS4_8identityESZ_S19_vS1A_EENS_8epilogue10collective6detail29Sm90TmaWarpSpecializedAdapterINS1D_15DefaultEpilogueIaSK_SK_NS1C_6thread17LinearCombinationIaLi1EiiLNS1H_9ScaleType4KindE0ELNS_15FloatRoundStyleE2EaEENS1_15EpilogueDefaultEEEEEvvEEEEvNT_6ParamsE)
        .other          _ZN7cutlass13device_kernelINS_4gemm6kernel13GemmUniversalIN4cute5tupleIJiiiiEEENS1_10collective13CollectiveMmaINS1_34MainloopSm90TmaGmmaWarpSpecializedILi11ENS5_IJNS4_1CILi2EEENSA_ILi4EEENSA_ILi1EEEEEENS1_32KernelTmaWarpSpecializedPingpongEEENS5_IJNSA_ILi64EEENSA_ILi256EEESH_EEEaNS5_IJlSD_lEEEaSK_NS4_8TiledMMAINS4_8MMA_AtomIJNS4_4SM904GMMA27MMA_64x256x32_S32S8S8_SS_TNEEEENS4_6LayoutINS5_IJSD_SD_SD_EEENS5_IJNSA_ILi0EEEST_ST_EEEEENS5_IJNS4_10UnderscoreESW_SW_EEEEENS4_23SM90_TMA_LOAD_MULTICASTENS4_14ComposedLayoutINS4_7SwizzleILi2ELi4ELi3EEENS4_18smem_ptr_flag_bitsILi8EEENSR_INS5_IJNSA_ILi8EEESH_EEENS5_IJSH_SD_EEEEEEEvNS4_8identityESZ_S19_vS1A_EENS_8epilogue10collective6detail29Sm90TmaWarpSpecializedAdapterINS1D_15DefaultEpilogueIaSK_SK_NS1C_6thread17LinearCombinationIaLi1EiiLNS1H_9ScaleType4KindE0ELNS_15FloatRoundStyleE2EaEENS1_15EpilogueDefaultEEEEEvvEEEEvNT_6ParamsE,@"STO_CUDA_ENTRY STV_DEFAULT"
_ZN7cutlass13device_kernelINS_4gemm6kernel13GemmUniversalIN4cute5tupleIJiiiiEEENS1_10collective13CollectiveMmaINS1_34MainloopSm90TmaGmmaWarpSpecializedILi11ENS5_IJNS4_1CILi2EEENSA_ILi4EEENSA_ILi1EEEEEENS1_32KernelTmaWarpSpecializedPingpongEEENS5_IJNSA_ILi64EEENSA_ILi256EEESH_EEEaNS5_IJlSD_lEEEaSK_NS4_8TiledMMAINS4_8MMA_AtomIJNS4_4SM904GMMA27MMA_64x256x32_S32S8S8_SS_TNEEEENS4_6LayoutINS5_IJSD_SD_SD_EEENS5_IJNSA_ILi0EEEST_ST_EEEEENS5_IJNS4_10UnderscoreESW_SW_EEEEENS4_23SM90_TMA_LOAD_MULTICASTENS4_14ComposedLayoutINS4_7SwizzleILi2ELi4ELi3EEENS4_18smem_ptr_flag_bitsILi8EEENSR_INS5_IJNSA_ILi8EEESH_EEENS5_IJSH_SD_EEEEEEEvNS4_8identityESZ_S19_vS1A_EENS_8epilogue10collective6detail29Sm90TmaWarpSpecializedAdapterINS1D_15DefaultEpilogueIaSK_SK_NS1C_6thread17LinearCombinationIaLi1EiiLNS1H_9ScaleType4KindE0ELNS_15FloatRoundStyleE2EaEENS1_15EpilogueDefaultEEEEEvvEEEEvNT_6ParamsE:
[----:B------:R-:W0:Y:S02]  /*0000*/  LDC R1, c[0x0][0x28] ;  /* 0x00000a00ff017b82 */ /* 0x000e240000000800 */
[----:B0-----:R-:W-:Y:S01]  /*0010*/  VIADD R1, R1, 0xfffffff8 ;  /* 0xfffffff801017836 */ /* 0x001fe20000000000 */
[----:B------:R-:W0:Y:S01]  /*0020*/  S2R R4, SR_TID.X ;  /* 0x0000000000047919 */ /* 0x000e220000002100 */
[----:B------:R-:W-:Y:S01]  /*0030*/  ELECT P0, URZ, PT ;  /* 0x00000000003f782f */ /* 0x000fe20003800000 */
[----:B------:R-:W-:Y:S01]  /*0040*/  BSSY B0, `(.L_x_0) ;  /* 0x000000f000007945 */ /* 0x000fe20003800000 */
[--C-:B0-----:R-:W-:Y:S02]  /*0050*/  SHF.R.U32.HI R2, RZ, 0x5, R4.reuse ;  /* 0x00000005ff027819 */ /* 0x101fe40000011604 */
[----:B------:R-:W-:-:S03]  /*0060*/  SHF.R.U32.HI R7, RZ, 0x7, R4 ;  /* 0x00000007ff077819 */ /* 0x000fc60000011604 */
[----:B------:R-:W0:Y:S04]  /*0070*/  SHFL.IDX PT, R5, R2, RZ, 0x1f ;  /* 0x00001fff02057589 */ /* 0x000e2800000e0000 */
[----:B------:R1:W2:Y:S01]  /*0080*/  SHFL.IDX PT, R10, R7, RZ, 0x1f ;  /* 0x00001fff070a7589 */ /* 0x0002a200000e0000 */
[----:B0-----:R-:W-:-:S13]  /*0090*/  ISETP.NE.OR P0, PT, R5, RZ, !P0 ;  /* 0x000000ff0500720c */ /* 0x001fda0004705670 */
[----:B-12---:R-:W-:Y:S05]  /*00a0*/  @P0 BRA `(.L_x_1) ;  /* 0x0000000000200947 */ /* 0x006fea0003800000 */
[----:B------:R-:W-:Y:S02]  /*00b0*/  ULDC.64 UR4, c[0x0][0x198] ;  /* 0x0000660000047ab9 */ /* 0x000fe40000000a00 */
[----:B------:R-:W-:Y:S02]  /*00c0*/  UIADD3 UR6, UP0, UR4, 0xf0, URZ ;  /* 0x000000f004067890 */ /* 0x000fe4000ff1e03f */
[----:B------:R-:W-:Y:S02]  /*00d0*/  UIADD3 UR4, UP1, UR4, 0x1f0, URZ ;  /* 0x000001f004047890 */ /* 0x000fe4000ff3e03f */
[----:B------:R-:W-:Y:S02]  /*00e0*/  UIADD3.X UR7, URZ, UR5, URZ, UP0, !UPT ;  /* 0x000000053f077290 */ /* 0x000fe400087fe43f */
[----:B------:R-:W-:-:S07]  /*00f0*/  UIADD3.X UR5, URZ, UR5, URZ, UP1, !UPT ;  /* 0x000000053f057290 */ /* 0x000fce0008ffe43f */
[----:B------:R0:W-:Y:S02]  /*0100*/  UTMACCTL.PF [UR6] ;  /* 0x00000000060079b9 */ /* 0x0001e40008040000 */
[----:B------:R0:W-:Y:S02]  /*0110*/  UTMACCTL.PF [UR4] ;  /* 0x00000000040079b9 */ /* 0x0001e40008040000 */
[----:B0-----:R-:W-:Y:S01]  /*0120*/  NOP ;  /* 0x0000000000007918 */ /* 0x001fe20000000000 */
.L_x_1:
[----:B------:R-:W-:Y:S05]  /*0130*/  BSYNC B0 ;  /* 0x0000000000007941 */ /* 0x000fea0003800000 */
.L_x_0:
[----:B------:R-:W0:Y:S01]  /*0140*/  SHFL.IDX PT, R8, R2, RZ, 0x1f ;  /* 0x00001fff02087589 */ /* 0x000e2200000e0000 */
[----:B------:R-:W-:-:S04]  /*0150*/  SHF.R.S32.HI R3, RZ, 0x1f, R4 ;  /* 0x0000001fff037819 */ /* 0x000fc80000011404 */
[----:B------:R-:W-:Y:S02]  /*0160*/  LEA.HI R3, R3, R4, RZ, 0x7 ;  /* 0x0000000403037211 */ /* 0x000fe400078f38ff */
[----:B0-----:R-:W-:-:S13]  /*0170*/  ISETP.NE.AND P0, PT, R8, RZ, PT ;  /* 0x000000ff0800720c */ /* 0x001fda0003f05270 */
[----:B------:R-:W-:Y:S05]  /*0180*/  @P0 BRA `(.L_x_2) ;  /* 0x00000000009c0947 */ /* 0x000fea0003800000 */
[----:B------:R-:W-:Y:S01]  /*0190*/  ELECT P0, URZ, PT ;  /* 0x00000000003f782f */ /* 0x000fe20003800000 */
[----:B------:R-:W-:-:S12]  /*01a0*/  BSSY B0, `(.L_x_2) ;  /* 0x0000025000007945 */ /* 0x000fd80003800000 */
[----:B------:R-:W-:Y:S05]  /*01b0*/  @!P0 BRA `(.L_x_3) ;  /* 0x00000000008c8947 */ /* 0x000fea0003800000 */
[----:B------:R-:W0:Y:S01]  /*01c0*/  S2UR UR8, SR_CgaCtaId ;  /* 0x00000000000879c3 */ /* 0x000e220000008800 */
[----:B------:R-:W-:Y:S01]  /*01d0*/  UMOV UR4, 0x400 ;  /* 0x0000040000047882 */ /* 0x000fe20000000000 */
[----:B------:R-:W-:Y:S01]  /*01e0*/  UMOV UR5, 0x1 ;  /* 0x0000000100057882 */ /* 0x000fe20000000000 */
[----:B------:R-:W-:Y:S02]  /*01f0*/  UMOV UR6, 0x5 ;  /* 0x0000000500067882 */ /* 0x000fe40000000000 */
[----:B------:R-:W-:-:S04]  /*0200*/  UIADD3 UR6, -UR6, 0x100000, URZ ;  /* 0x0010000006067890 */ /* 0x000fc8000fffe13f */
[----:B------:R-:W-:Y:S02]  /*0210*/  USHF.L.U32 UR7, UR6, 0xb, URZ ;  /* 0x0000000b06077899 */ /* 0x000fe4000800063f */
[----:B------:R-:W-:Y:S02]  /*0220*/  USHF.L.U32 UR6, UR6, 0x1, URZ ;  /* 0x0000000106067899 */ /* 0x000fe4000800063f */
[----:B0-----:R-:W-:Y:S02]  /*0230*/  ULEA UR8, UR8, UR4, 0x18 ;  /* 0x0000000408087291 */ /* 0x001fe4000f8ec03f */
[----:B------:R-:W-:-:S04]  /*0240*/  UIADD3 UR4, -UR5, 0x100000, URZ ;  /* 0x0010000005047890 */ /* 0x000fc8000fffe13f */
[----:B------:R-:W-:Y:S02]  /*0250*/  USHF.L.U32 UR5, UR4, 0xb, URZ ;  /* 0x0000000b04057899 */ /* 0x000fe4000800063f */
[----:B------:R-:W-:Y:S01]  /*0260*/  USHF.L.U32 UR4, UR4, 0x1, URZ ;  /* 0x0000000104047899 */ /* 0x000fe2000800063f */
[----:B------:R-:W0:Y:S11]  /*0270*/  FENCE.VIEW.ASYNC.S ;  /* 0x00000000000073c6 */ /* 0x000e360000000000 */
[----:B0-----:R0:W1:Y:S01]  /*0280*/  SYNCS.EXCH.64 URZ, [UR8], UR4 ;  /* 0x00000004083f75b2 */ /* 0x0010620008000100 */
[----:B------:R0:W2:Y:S01]  /*0290*/  SYNCS.EXCH.64 URZ, [UR8+0x58], UR6 ;  /* 0x00005806083f75b2 */ /* 0x0000a20008000100 */
[----:B------:R0:W3:Y:S01]  /*02a0*/  SYNCS.EXCH.64 URZ, [UR8+0x8], UR4 ;  /* 0x00000804083f75b2 */ /* 0x0000e20008000100 */
[----:B------:R0:W4:Y:S01]  /*02b0*/  SYNCS.EXCH.64 URZ, [UR8+0x60], UR6 ;  /* 0x00006006083f75b2 */ /* 0x0001220008000100 */
[----:B------:R0:W0:Y:S01]  /*02c0*/  SYNCS.EXCH.64 URZ, [UR8+0x10], UR4 ;  /* 0x00001004083f75b2 */ /* 0x0000220008000100 */
        /* <DEDUP_REMOVED lines=17> */
[----:B------:R-:W-:Y:S01]  /*03e0*/  NOP ;  /* 0x0000000000007918 */ /* 0x000fe20000000000 */
.L_x_3:
[----:B0-----:R-:W-:Y:S05]  /*03f0*/  BSYNC B0 ;  /* 0x0000000000007941 */ /* 0x001fea0003800000 */
.L_x_2:
[----:B------:R-:W0:Y:S01]  /*0400*/  SHFL.IDX PT, R13, R2, RZ, 0x1f ;  /* 0x00001fff020d7589 */ /* 0x000e2200000e0000 */
[----:B------:R-:W5:Y:S01]  /*0410*/  S2UR UR12, SR_CTAID.X ;  /* 0x00000000000c79c3 */ /* 0x000f620000002500 */
[----:B------:R-:W-:Y:S02]  /*0420*/  LOP3.LUT R3, R3, 0xffffff80, RZ, 0xc0, !PT ;  /* 0xffffff8003037812 */ /* 0x000fe400078ec0ff */
[----:B------:R-:W-:Y:S01]  /*0430*/  ELECT P0, URZ, PT ;  /* 0x00000000003f782f */ /* 0x000fe20003800000 */
[----:B------:R1:W2:Y:S01]  /*0440*/  SHFL.IDX PT, R12, R2, RZ, 0x1f ;  /* 0x00001fff020c7589 */ /* 0x0002a200000e0000 */
[----:B------:R-:W-:Y:S01]  /*0450*/  ELECT P1, URZ, PT ;  /* 0x00000000003f782f */ /* 0x000fe20003820000 */
[----:B------:R-:W-:Y:S01]  /*0460*/  NOP ;  /* 0x0000000000007918 */ /* 0x000fe20000000000 */
[----:B------:R-:W-:Y:S01]  /*0470*/  IMAD.IADD R3, R4, 0x1, -R3 ;  /* 0x0000000104037824 */ /* 0x000fe200078e0a03 */
[----:B------:R-:W3:Y:S01]  /*0480*/  S2R R6, SR_CTAID.Y ;  /* 0x0000000000067919 */ /* 0x000ee20000002600 */
[----:B------:R-:W-:Y:S01]  /*0490*/  ULDC UR4, c[0x0][0x150] ;  /* 0x0000540000047ab9 */ /* 0x000fe20000000800 */
[----:B------:R-:W4:Y:S01]  /*04a0*/  LDC R14, c[0x0][0x144] ;  /* 0x00005100ff0e7b82 */ /* 0x000f220000000800 */
[----:B------:R-:W-:Y:S01]  /*04b0*/  UMOV UR11, 0x80 ;  /* 0x00000080000b7882 */ /* 0x000fe20000000000 */
[----:B------:R-:W-:Y:S01]  /*04c0*/  SHF.R.S32.HI R0, RZ, 0x1f, R3 ;  /* 0x0000001fff007819 */ /* 0x000fe20000011403 */
[----:B------:R-:W-:Y:S01]  /*04d0*/  NOP ;  /* 0x0000000000007918 */ /* 0x000fe20000000000 */
[C---:B------:R-:W-:Y:S01]  /*04e0*/  VIADD R35, R10.reuse, 0xffffffff ;  /* 0xffffffff0a237836 */ /* 0x040fe20000000000 */
[----:B------:R-:W-:Y:S01]  /*04f0*/  ISETP.NE.AND P4, PT, R10, RZ, PT ;  /* 0x000000ff0a00720c */ /* 0x000fe20003f85270 */
[----:B------:R-:W-:Y:S01]  /*0500*/  IMAD.MOV.U32 R154, RZ, RZ, 0x1 ;  /* 0x00000001ff9a7424 */ /* 0x000fe200078e00ff */
[----:B------:R-:W-:Y:S01]  /*0510*/  LEA.HI R9, R0, R3, RZ, 0x3 ;  /* 0x0000000300097211 */ /* 0x000fe200078f18ff */
[----:B------:R-:W4:Y:S01]  /*0520*/  LDC R15, c[0x0][0x140] ;  /* 0x00005000ff0f7b82 */ /* 0x000f220000000800 */
[----:B------:R-:W-:-:S02]  /*0530*/  ISETP.GE.U32.AND P6, PT, R35, 0x2, PT ;  /* 0x000000022300780c */ /* 0x000fc40003fc6070 */
[--C-:B------:R-:W-:Y:S02]  /*0540*/  SHF.R.S32.HI R11, RZ, 0x3, R9.reuse ;  /* 0x00000003ff0b7819 */ /* 0x100fe40000011409 */
[----:B-1----:R-:W-:Y:S02]  /*0550*/  SHF.R.S32.HI R2, RZ, 0x1f, R9 ;  /* 0x0000001fff027819 */ /* 0x002fe40000011409 */
[----:B------:R-:W-:Y:S01]  /*0560*/  SHF.R.S32.HI R9, RZ, 0x1f, R8 ;  /* 0x0000001fff097819 */ /* 0x000fe20000011408 */
[----:B------:R-:W1:Y:S01]  /*0570*/  LDC R25, c[0x0][0x148] ;  /* 0x00005200ff197b82 */ /* 0x000e620000000800 */
[----:B0-----:R-:W-:Y:S02]  /*0580*/  ISETP.NE.OR P0, PT, R13, RZ, !P0 ;  /* 0x000000ff0d00720c */ /* 0x001fe40004705670 */
[----:B-----5:R-:W-:Y:S02]  /*0590*/  I2FP.F32.U32 R13, UR12 ;  /* 0x0000000c000d7c45 */ /* 0x020fe40008201000 */
[----:B------:R-:W-:-:S02]  /*05a0*/  LEA.HI R2, R2, R11, RZ, 0x2 ;  /* 0x0000000b02027211 */ /* 0x000fc400078f10ff */
[----:B------:R-:W-:Y:S01]  /*05b0*/  LEA.HI R9, R9, R8, RZ, 0x2 ;  /* 0x0000000809097211 */ /* 0x000fe200078f10ff */
[----:B------:R-:W-:Y:S01]  /*05c0*/  FMUL R13, R13, UR4 ;  /* 0x000000040d0d7c20 */ /* 0x000fe20008400000 */
[----:B--2---:R-:W-:Y:S01]  /*05d0*/  ISETP.NE.OR P1, PT, R12, RZ, !P1 ;  /* 0x000000ff0c00720c */ /* 0x004fe20004f25670 */
[----:B------:R-:W-:Y:S01]  /*05e0*/  ULDC UR4, c[0x0][0x154] ;  /* 0x0000550000047ab9 */ /* 0x000fe20000000800 */
[----:B------:R-:W-:Y:S02]  /*05f0*/  LOP3.LUT R12, R2, 0xfffffffc, RZ, 0xc0, !PT ;  /* 0xfffffffc020c7812 */ /* 0x000fe400078ec0ff */
[----:B------:R-:W-:Y:S01]  /*0600*/  LOP3.LUT R9, R9, 0x3ffffffc, RZ, 0xc0, !PT ;  /* 0x3ffffffc09097812 */ /* 0x000fe200078ec0ff */
[----:B------:R-:W0:Y:S01]  /*0610*/  F2I.U32.TRUNC.NTZ R13, R13 ;  /* 0x0000000d000d7305 */ /* 0x000e22000020f000 */
[----:B------:R-:W-:Y:S01]  /*0620*/  VOTEU.ALL UP1, P0 ;  /* 0x00000000003f7886 */ /* 0x000fe20000020000 */
[----:B------:R-:W-:Y:S01]  /*0630*/  IMAD.IADD R12, R11, 0x1, -R12 ;  /* 0x000000010b0c7824 */ /* 0x000fe200078e0a0c */
[----:B---3--:R-:W-:Y:S01]  /*0640*/  I2FP.F32.U32 R11, R6 ;  /* 0x00000006000b7245 */ /* 0x008fe20000201000 */
[----:B------:R-:W-:Y:S01]  /*0650*/  IMAD.IADD R9, R8, 0x1, -R9 ;  /* 0x0000000108097824 */ /* 0x000fe200078e0a09 */
[----:B------:R-:W-:Y:S01]  /*0660*/  SHF.R.S32.HI R2, RZ, 0x1f, R5 ;  /* 0x0000001fff027819 */ /* 0x000fe20000011405 */
[----:B------:R-:W2:Y:S01]  /*0670*/  @!UP1 S2UR UR7, SR_CgaCtaId ;  /* 0x00000000000799c3 */ /* 0x000ea20000008800 */
[----:B------:R-:W-:Y:S01]  /*0680*/  @!UP1 UMOV UR6, 0x400 ;  /* 0x0000040000069882 */ /* 0x000fe20000000000 */
[----:B------:R-:W-:Y:S01]  /*0690*/  IMAD R9, R9, 0x4, R12 ;  /* 0x0000000409097824 */ /* 0x000fe200078e020c */
[----:B------:R-:W-:Y:S01]  /*06a0*/  VOTEU.ALL UP2, P1 ;  /* 0x00000000003f7886 */ /* 0x000fe20000840000 */
[----:B------:R-:W-:Y:S01]  /*06b0*/  FMUL R11, R11, UR4 ;  /* 0x000000040b0b7c20 */ /* 0x000fe20008400000 */
[----:B------:R-:W-:Y:S01]  /*06c0*/  LEA.HI R2, R2, R5, RZ, 0x2 ;  /* 0x0000000502027211 */ /* 0x000fe200078f10ff */
[----:B------:R-:W-:Y:S01]  /*06d0*/  UMOV UR4, 0x20 ;  /* 0x0000002000047882 */ /* 0x000fe20000000000 */
[----:B------:R-:W-:Y:S01]  /*06e0*/  LEA.HI R8, R9, R9, RZ, 0x1 ;  /* 0x0000000909087211 */ /* 0x000fe200078f08ff */
[----:B------:R-:W3:Y:S01]  /*06f0*/  @!UP2 S2UR UR10, SR_CgaCtaId ;  /* 0x00000000000aa9c3 */ /* 0x000ee20000008800 */
[----:B0-----:R-:W-:Y:S01]  /*0700*/  IMAD.MOV R13, RZ, RZ, -R13 ;  /* 0x000000ffff0d7224 */ /* 0x001fe200078e0a0d */
[----:B------:R-:W0:Y:S01]  /*0710*/  F2I.U32.TRUNC.NTZ R11, R11 ;  /* 0x0000000b000b7305 */ /* 0x000e22000020f000 */
[----:B------:R-:W-:Y:S01]  /*0720*/  LOP3.LUT R8, R8, 0xfffffffe, RZ, 0xc0, !PT ;  /* 0xfffffffe08087812 */ /* 0x000fe200078ec0ff */
[----:B------:R-:W-:-:S04]  /*0730*/  @!UP1 UIADD3 UR4, -UR4, 0x100000, URZ ;  /* 0x0010000004049890 */ /* 0x000fc8000fffe13f */
[----:B------:R-:W-:Y:S02]  /*0740*/  @!UP1 USHF.L.U32 UR5, UR4, 0xb, URZ ;  /* 0x0000000b04059899 */ /* 0x000fe4000800063f */
[----:B------:R-:W-:Y:S01]  /*0750*/  @!UP1 USHF.L.U32 UR4, UR4, 0x1, URZ ;  /* 0x0000000104049899 */ /* 0x000fe2000800063f */
[----:B----4-:R-:W-:Y:S01]  /*0760*/  IMAD R21, R14, R13, UR12 ;  /* 0x0000000c0e157e24 */ /* 0x010fe2000f8e020d */
[----:B------:R-:W-:Y:S01]  /*0770*/  LOP3.LUT R2, R2, 0xfffffffc, RZ, 0xc0, !PT ;  /* 0xfffffffc02027812 */ /* 0x000fe200078ec0ff */
[----:B------:R-:W-:Y:S01]  /*0780*/  @!UP2 UMOV UR9, 0x400 ;  /* 0x000004000009a882 */ /* 0x000fe20000000000 */
[----:B------:R-:W-:Y:S01]  /*0790*/  IMAD.IADD R8, R9, 0x1, -R8 ;  /* 0x0000000109087824 */ /* 0x000fe200078e0a08 */
[----:B------:R-:W-:Y:S01]  /*07a0*/  VOTEU.ALL UP3, P1 ;  /* 0x00000000003f7886 */ /* 0x000fe20000860000 */
[----:B------:R-:W-:Y:S01]  /*07b0*/  VOTEU.ALL UP4, P1 ;  /* 0x00000000003f7886 */ /* 0x000fe20000880000 */
[----:B------:R-:W-:Y:S01]  /*07c0*/  IMAD.IADD R5, R5, 0x1, -R2 ;  /* 0x0000000105057824 */ /* 0x000fe200078e0a02 */
[----:B------:R-:W-:Y:S01]  /*07d0*/  VOTEU.ALL UP5, P1 ;  /* 0x00000000003f7886 */ /* 0x000fe200008a0000 */
[----:B------:R-:W-:Y:S01]  /*07e0*/  ISETP.NE.AND P3, PT, R8, R21, PT ;  /* 0x000000150800720c */ /* 0x000fe20003f65270 */
[----:B------:R-:W-:Y:S01]  /*07f0*/  IMAD.SHL.U32 R2, R9, 0x4, RZ ;  /* 0x0000000409027824 */ /* 0x000fe200078e00ff */
[----:B------:R-:W-:Y:S01]  /*0800*/  ISETP.EQ.U32.AND P2, PT, R15, 0x1, PT ;  /* 0x000000010f00780c */ /* 0x000fe20003f42070 */
[----:B--2---:R-:W-:Y:S01]  /*0810*/  @!UP1 ULEA UR8, UR7, UR6, 0x18 ;  /* 0x0000000607089291 */ /* 0x004fe2000f8ec03f */
[----:B0-----:R-:W-:Y:S01]  /*0820*/  IMAD.MOV R20, RZ, RZ, -R11 ;  /* 0x000000ffff147224 */ /* 0x001fe200078e0a0b */
[----:B------:R-:W-:-:S04]  /*0830*/  @!UP2 UIADD3 UR6, -UR11, 0x100000, URZ ;  /* 0x001000000b06a890 */ /* 0x000fc8000fffe13f */
[----:B------:R-:W-:Y:S02]  /*0840*/  @!UP2 USHF.L.U32 UR7, UR6, 0xb, URZ ;  /* 0x0000000b0607a899 */ /* 0x000fe4000800063f */
[----:B------:R-:W-:Y:S01]  /*0850*/  @!UP2 USHF.L.U32 UR6, UR6, 0x1, URZ ;  /* 0x000000010606a899 */ /* 0x000fe2000800063f */
[----:B------:R-:W-:Y:S01]  /*0860*/  LOP3.LUT R155, R9, 0xc, R2, 0x78, !PT ;  /* 0x0000000c099b7812 */ /* 0x000fe200078e7802 */
[----:B------:R-:W-:Y:S01]  /*0870*/  VOTEU.ALL UP0, P0 ;  /* 0x00000000003f7886 */ /* 0x000fe20000000000 */
[----:B------:R-:W-:Y:S01]  /*0880*/  VOTEU.ALL UP1, P0 ;  /* 0x00000000003f7886 */ /* 0x000fe20000020000 */
[----:B-1----:R-:W-:Y:S01]  /*0890*/  IMAD R9, R25, R20, R6 ;  /* 0x0000001419097224 */ /* 0x002fe200078e0206 */
[----:B------:R-:W-:Y:S01]  /*08a0*/  LOP3.LUT P0, RZ, R3, 0x7, RZ, 0xc0, !PT ;  /* 0x0000000703ff7812 */ /* 0x000fe2000780c0ff */
[----:B---3--:R-:W-:Y:S01]  /*08b0*/  @!UP2 ULEA UR9, UR10, UR9, 0x18 ;  /* 0x000000090a09a291 */ /* 0x008fe2000f8ec03f */
[----:B------:R0:W1:Y:S01]  /*08c0*/  SHFL.IDX PT, R14, R7, RZ, 0x1f ;  /* 0x00001fff070e7589 */ /* 0x00006200000e0000 */
[----:B------:R-:W-:Y:S01]  /*08d0*/  VOTEU.ALL UP2, P1 ;  /* 0x00000000003f7886 */ /* 0x000fe20000840000 */
[----:B------:R-:W-:-:S02]  /*08e0*/  @P3 LEA.HI R2, R155, R155, RZ, 0x1 ;  /* 0x0000009b9b023211 */ /* 0x000fc400078f08ff */
[----:B------:R-:W2:Y:S02]  /*08f0*/  FENCE.VIEW.ASYNC.S ;  /* 0x00000000000073c6 */ /* 0x000ea40000000000 */
[----:B--2---:R0:W2:Y:S01]  /*0900*/  @!UP0 SYNCS.EXCH.64 URZ, [UR8+0xe0], UR4 ;  /* 0x0000e004083f85b2 */ /* 0x0040a20008000100 */
[C---:B------:R-:W-:Y:S02]  /*0910*/  ISETP.NE.AND P1, PT, R5.reuse, 0x3, PT ;  /* 0x000000030500780c */ /* 0x040fe40003f25270 */
[----:B------:R-:W-:Y:S02]  /*0920*/  @P3 SHF.R.S32.HI R2, RZ, 0x1, R2 ;  /* 0x00000001ff023819 */ /* 0x000fe40000011402 */
[----:B------:R-:W-:Y:S02]  /*0930*/  ISETP.EQ.OR P1, PT, R5, RZ, !P1 ;  /* 0x000000ff0500720c */ /* 0x000fe40004f22670 */
[----:B------:R-:W-:Y:S02]  /*0940*/  @P3 ISETP.NE.AND P5, PT, R2, R9, PT ;  /* 0x000000090200320c */ /* 0x000fe40003fa5270 */
[----:B------:R-:W-:-:S02]  /*0950*/  ISETP.LT.U32.AND P0, PT, R155, 0x8, !P0 ;  /* 0x000000089b00780c */ /* 0x000fc40004701070 */
[----:B------:R-:W-:Y:S02]  /*0960*/  ISETP.EQ.AND P1, PT, R10, RZ, P1 ;  /* 0x000000ff0a00720c */ /* 0x000fe40000f22270 */
[----:B------:R-:W-:Y:S02]  /*0970*/  SEL R9, RZ, 0x1, !P0 ;  /* 0x00000001ff097807 */ /* 0x000fe40004000000 */
[----:B------:R-:W-:Y:S01]  /*0980*/  @P3 SEL R154, RZ, 0x1, P5 ;  /* 0x00000001ff9a3807 */ /* 0x000fe20002800000 */
[----:B------:R0:W3:Y:S01]  /*0990*/  @!UP1 SYNCS.EXCH.64 URZ, [UR8+0xe8], UR4 ;  /* 0x0000e804083f95b2 */ /* 0x0000e20008000100 */
[----:B------:R-:W-:Y:S01]  /*09a0*/  NOP ;  /* 0x0000000000007918 */ /* 0x000fe20000000000 */
[----:B------:R-:W-:Y:S02]  /*09b0*/  SEL R16, RZ, 0x1, !P1 ;  /* 0x00000001ff107807 */ /* 0x000fe40004800000 */
[----:B------:R-:W-:Y:S02]  /*09c0*/  LOP3.LUT R154, R154, R9, RZ, 0xc0, !PT ;  /* 0x000000099a9a7212 */ /* 0x000fe400078ec0ff */
[----:B------:R-:W-:Y:S01]  /*09d0*/  SEL R16, R16, 0x2, P6 ;  /* 0x0000000210107807 */ /* 0x000fe20003000000 */
[----:B------:R0:W4:Y:S01]  /*09e0*/  @!UP2 SYNCS.EXCH.64 URZ, [UR9+0xc0], UR6 ;  /* 0x0000c006093fa5b2 */ /* 0x0001220008000100 */
[----:B------:R0:W0:Y:S01]  /*09f0*/  @!UP3 SYNCS.EXCH.64 URZ, [UR9+0xc8], UR6 ;  /* 0x0000c806093fb5b2 */ /* 0x0000220008000100 */
[----:B------:R0:W0:Y:S01]  /*0a00*/  @!UP4 SYNCS.EXCH.64 URZ, [UR9+0xd0], UR6 ;  /* 0x0000d006093fc5b2 */ /* 0x0000220008000100 */
[----:B------:R0:W0:Y:S01]  /*0a10*/  @!UP5 SYNCS.EXCH.64 URZ, [UR9+0xd8], UR6 ;  /* 0x0000d806093fd5b2 */ /* 0x0000220008000100 */
[----:B------:R-:W-:Y:S01]  /*0a20*/  NOP ;  /* 0x0000000000007918 */ /* 0x000fe20000000000 */
[----:B-12---:R-:W-:Y:S05]  /*0a30*/  @!P2 BRA `(.L_x_4) ;  /* 0x000000000008a947 */ /* 0x006fea0003800000 */
[----:B0--34-:R-:W-:Y:S01]  /*0a40*/  UCGABAR_ARV ;  /* 0x00000000000079c7 */ /* 0x019fe20008000000 */
[----:B------:R-:W-:Y:S05]  /*0a50*/  BRA `(.L_x_5) ;  /* 0x0000000000047947 */ /* 0x000fea0003800000 */
.L_x_4:
[----:B0--34-:R-:W-:Y:S01]  /*0a60*/  NOP ;  /* 0x0000000000007918 */ /* 0x019fe20000000000 */
.L_x_5:
[----:B------:R-:W-:Y:S01]  /*0a70*/  ULDC.64 UR4, c[0x0][0x598] ;  /* 0x0001660000047ab9 */ /* 0x000fe20000000a00 */
[----:B------:R-:W-:Y:S01]  /*0a80*/  ULDC.64 UR36, c[0x0][0x208] ;  /* 0x0000820000247ab9 */ /* 0x000fe20000000a00 */
[----:B------:R-:W-:-:S04]  /*0a90*/  ISETP.NE.U32.AND P0, PT, RZ, UR4, PT ;  /* 0x00000004ff007c0c */ /* 0x000fc8000bf05070 */
[----:B------:R-:W-:-:S13]  /*0aa0*/  ISETP.NE.AND.EX P0, PT, RZ, UR5, PT, P0 ;  /* 0x00000005ff007c0c */ /* 0x000fda000bf05300 */
[----:B------:R-:W-:Y:S05]  /*0ab0*/  @!P0 BRA `(.L_x_6) ;  /* 0x00000000001c8947 */ /* 0x000fea0003800000 */
[----:B------:R-:W0:Y:S02]  /*0ac0*/  LDC.64 R8, c[0x0][0x598] ;  /* 0x00016600ff087b82 */ /* 0x000e240000000a00 */
[----:B0-----:R-:W2:Y:S02]  /*0ad0*/  LDG.E.64 R8, desc[UR36][R8.64] ;  /* 0x0000002408087981 */ /* 0x001ea4000c1e1b00 */
[----:B--2---:R-:W-:-:S04]  /*0ae0*/  ISETP.NE.U32.AND P0, PT, R8, RZ, PT ;  /* 0x000000ff0800720c */ /* 0x004fc80003f05070 */
[----:B------:R-:W-:-:S13]  /*0af0*/  ISETP.NE.AND.EX P0, PT, R9, RZ, PT, P0 ;  /* 0x000000ff0900720c */ /* 0x000fda0003f05300 */
[----:B------:R-:W-:Y:S05]  /*0b00*/  @!P0 BRA `(.L_x_6) ;  /* 0x0000000000088947 */ /* 0x000fea0003800000 */
[----:B------:R0:W5:Y:S01]  /*0b10*/  LD.E R153, desc[UR36][R8.64] ;  /* 0x0000002408997980 */ /* 0x000162000c101900 */
[----:B------:R-:W-:Y:S05]  /*0b20*/  BRA `(.L_x_7) ;  /* 0x0000000000247947 */ /* 0x000fea0003800000 */
.L_x_6:
[----:B------:R-:W-:Y:S02]  /*0b30*/  ULDC.64 UR4, c[0x0][0x588] ;  /* 0x0001620000047ab9 */ /* 0x000fe40000000a00 */
[----:B------:R-:W-:-:S04]  /*0b40*/  ISETP.NE.U32.AND P0, PT, RZ, UR4, PT ;  /* 0x00000004ff007c0c */ /* 0x000fc8000bf05070 */
[----:B------:R-:W-:-:S13]  /*0b50*/  ISETP.NE.AND.EX P0, PT, RZ, UR5, PT, P0 ;  /* 0x00000005ff007c0c */ /* 0x000fda000bf05300 */
[----:B------:R-:W-:Y:S05]  /*0b60*/  @!P0 BRA `(.L_x_8) ;  /* 0x00000000000c8947 */ /* 0x000fea0003800000 */
[----:B------:R-:W0:Y:S02]  /*0b70*/  LDC.64 R8, c[0x0][0x588] ;  /* 0x00016200ff087b82 */ /* 0x000e240000000a00 */
[----:B0-----:R1:W5:Y:S01]  /*0b80*/  LDG.E R153, desc[UR36][R8.64] ;  /* 0x0000002408997981 */ /* 0x001362000c1e1900 */
[----:B------:R-:W-:Y:S05]  /*0b90*/  BRA `(.L_x_7) ;  /* 0x0000000000087947 */ /* 0x000fea0003800000 */
.L_x_8:
[----:B------:R-:W-:Y:S02]  /*0ba0*/  ULDC UR4, c[0x0][0x580] ;  /* 0x0001600000047ab9 */ /* 0x000fe40000000800 */
[----:B------:R-:W-:-:S07]  /*0bb0*/  IMAD.U32 R153, RZ, RZ, UR4 ;  /* 0x00000004ff997e24 */ /* 0x000fce000f8e00ff */
.L_x_7:
[----:B------:R-:W-:Y:S02]  /*0bc0*/  ULDC.64 UR4, c[0x0][0x5a0] ;  /* 0x0001680000047ab9 */ /* 0x000fe40000000a00 */
[----:B------:R-:W-:-:S04]  /*0bd0*/  ISETP.NE.U32.AND P0, PT, RZ, UR4, PT ;  /* 0x00000004ff007c0c */ /* 0x000fc8000bf05070 */
[----:B------:R-:W-:-:S13]  /*0be0*/  ISETP.NE.AND.EX P0, PT, RZ, UR5, PT, P0 ;  /* 0x00000005ff007c0c */ /* 0x000fda000bf05300 */
[----:B------:R-:W-:Y:S05]  /*0bf0*/  @!P0 BRA `(.L_x_9) ;  /* 0x00000000001c8947 */ /* 0x000fea0003800000 */
[----:B01----:R-:W0:Y:S02]  /*0c00*/  LDC.64 R8, c[0x0][0x5a0] ;  /* 0x00016800ff087b82 */ /* 0x003e240000000a00 */
[----:B0-----:R-:W2:Y:S02]  /*0c10*/  LDG.E.64 R8, desc[UR36][R8.64] ;  /* 0x0000002408087981 */ /* 0x001ea4000c1e1b00 */
[----:B--2---:R-:W-:-:S04]  /*0c20*/  ISETP.NE.U32.AND P0, PT, R8, RZ, PT ;  /* 0x000000ff0800720c */ /* 0x004fc80003f05070 */
[----:B------:R-:W-:-:S13]  /*0c30*/  ISETP.NE.AND.EX P0, PT, R9, RZ, PT, P0 ;  /* 0x000000ff0900720c */ /* 0x000fda0003f05300 */
[----:B------:R-:W-:Y:S05]  /*0c40*/  @!P0 BRA `(.L_x_9) ;  /* 0x0000000000088947 */ /* 0x000fea0003800000 */
[----:B------:R0:W5:Y:S01]  /*0c50*/  LD.E R152, desc[UR36][R8.64] ;  /* 0x0000002408987980 */ /* 0x000162000c101900 */
[----:B------:R-:W-:Y:S05]  /*0c60*/  BRA `(.L_x_10) ;  /* 0x0000000000247947 */ /* 0x000fea0003800000 */
.L_x_9:
[----:B------:R-:W-:Y:S02]  /*0c70*/  ULDC.64 UR4, c[0x0][0x590] ;  /* 0x0001640000047ab9 */ /* 0x000fe40000000a00 */
[----:B------:R-:W-:-:S04]  /*0c80*/  ISETP.NE.U32.AND P0, PT, RZ, UR4, PT ;  /* 0x00000004ff007c0c */ /* 0x000fc8000bf05070 */
[----:B------:R-:W-:-:S13]  /*0c90*/  ISETP.NE.AND.EX P0, PT, RZ, UR5, PT, P0 ;  /* 0x00000005ff007c0c */ /* 0x000fda000bf05300 */
[----:B------:R-:W-:Y:S05]  /*0ca0*/  @!P0 BRA `(.L_x_11) ;  /* 0x00000000000c8947 */ /* 0x000fea0003800000 */
[----:B01----:R-:W0:Y:S02]  /*0cb0*/  LDC.64 R8, c[0x0][0x590] ;  /* 0x00016400ff087b82 */ /* 0x003e240000000a00 */
[----:B0-----:R1:W5:Y:S01]  /*0cc0*/  LDG.E R152, desc[UR36][R8.64] ;  /* 0x0000002408987981 */ /* 0x001362000c1e1900 */
[----:B------:R-:W-:Y:S05]  /*0cd0*/  BRA `(.L_x_10) ;  /* 0x0000000000087947 */ /* 0x000fea0003800000 */
.L_x_11:
[----:B------:R-:W-:Y:S02]  /*0ce0*/  ULDC UR4, c[0x0][0x584] ;  /* 0x0001610000047ab9 */ /* 0x000fe40000000800 */
[----:B------:R-:W-:-:S07]  /*0cf0*/  IMAD.U32 R152, RZ, RZ, UR4 ;  /* 0x00000004ff987e24 */ /* 0x000fce000f8e00ff */
.L_x_10:
[----:B------:R-:W2:Y:S01]  /*0d00*/  LDC R2, c[0x0][0x65c] ;  /* 0x00019700ff027b82 */ /* 0x000ea20000000800 */
[----:B------:R-:W-:Y:S01]  /*0d10*/  ULDC UR6, c[0x0][0x28c] ;  /* 0x0000a30000067ab9 */ /* 0x000fe20000000800 */
[----:B------:R-:W-:Y:S01]  /*0d20*/  ISETP.NE.AND P0, PT, R10, 0x2, PT ;  /* 0x000000020a00780c */ /* 0x000fe20003f05270 */
[----:B------:R-:W-:Y:S01]  /*0d30*/  UIADD3 UR6, UR6, 0x3f, URZ ;  /* 0x0000003f06067890 */ /* 0x000fe2000fffe03f */
[----:B01----:R-:W-:Y:S01]  /*0d40*/  IMAD.U32 R8, RZ, RZ, UR12 ;  /* 0x0000000cff087e24 */ /* 0x003fe2000f8e00ff */
[----:B------:R-:W-:Y:S01]  /*0d50*/  UMOV UR39, URZ ;  /* 0x0000003f00277c82 */ /* 0x000fe20008000000 */
[----:B------:R-:W-:Y:S01]  /*0d60*/  IMAD.MOV.U32 R9, RZ, RZ, RZ ;  /* 0x000000ffff097224 */ /* 0x000fe200078e00ff */
[----:B------:R-:W-:Y:S01]  /*0d70*/  USHF.R.S32.HI UR7, URZ, 0x1f, UR6 ;  /* 0x0000001f3f077899 */ /* 0x000fe20008011406 */
[----:B------:R-:W-:Y:S01]  /*0d80*/  UMOV UR38, URZ ;  /* 0x0000003f00267c82 */ /* 0x000fe20008000000 */
[----:B------:R-:W-:Y:S02]  /*0d90*/  ULDC.64 UR8, c[0x0][0x650] ;  /* 0x0001940000087ab9 */ /* 0x000fe40000000a00 */
[----:B------:R-:W-:-:S04]  /*0da0*/  ULEA.HI UR7, UR7, UR6, URZ, 0x6 ;  /* 0x0000000607077291 */ /* 0x000fc8000f8f303f */
[----:B------:R-:W-:Y:S01]  /*0db0*/  USHF.R.S32.HI UR40, URZ, 0x6, UR7 ;  /* 0x000000063f287899 */ /* 0x000fe20008011407 */
[----:B--2---:R-:W-:-:S13]  /*0dc0*/  ISETP.NE.AND P1, PT, R2, 0x1, PT ;  /* 0x000000010200780c */ /* 0x004fda0003f25270 */
[----:B------:R-:W0:Y:S01]  /*0dd0*/  @P1 LDC R19, c[0x0][0x10] ;  /* 0x00000400ff131b82 */ /* 0x000e220000000800 */
[----:B------:R-:W-:Y:S02]  /*0de0*/  @P1 IMAD.MOV.U32 R7, RZ, RZ, RZ ;  /* 0x000000ffff071224 */ /* 0x000fe400078e00ff */
[----:B------:R-:W-:-:S05]  /*0df0*/  @P1 IMAD.MOV.U32 R17, RZ, RZ, RZ ;  /* 0x000000ffff111224 */ /* 0x000fca00078e00ff */
[----:B------:R-:W1:Y:S01]  /*0e00*/  @!P1 LDC R11, c[0x0][0xc] ;  /* 0x00000300ff0b9b82 */ /* 0x000e620000000800 */
[----:B------:R-:W-:Y:S01]  /*0e10*/  ULDC UR4, c[0x0][0xc] ;  /* 0x0000030000047ab9 */ /* 0x000fe20000000800 */
[----:B------:R-:W-:Y:S02]  /*0e20*/  ULDC UR5, c[0x0][0x10] ;  /* 0x0000040000057ab9 */ /* 0x000fe40000000800 */
[----:B------:R-:W-:-:S04]  /*0e30*/  UIMAD.WIDE.U32 UR4, UR4, UR5, URZ ;  /* 0x00000005040472a5 */ /* 0x000fc8000f8e003f */
[----:B------:R-:W2:Y:S01]  /*0e40*/  LDC R2, c[0x0][0x14] ;  /* 0x00000500ff027b82 */ /* 0x000ea20000000800 */
[----:B0-----:R-:W-:-:S04]  /*0e50*/  @P1 IMAD.WIDE.U32 R18, R19, UR12, R6 ;  /* 0x0000000c13121c25 */ /* 0x001fc8000f8e0006 */
[----:B------:R-:W-:Y:S02]  /*0e60*/  @P1 IMAD.IADD R17, R19, 0x1, R17 ;  /* 0x0000000113111824 */ /* 0x000fe400078e0211 */
[----:B-1----:R-:W-:-:S04]  /*0e70*/  @!P1 IMAD.WIDE.U32 R8, R6, R11, R8 ;  /* 0x0000000b06089225 */ /* 0x002fc800078e0008 */
[----:B------:R-:W-:Y:S02]  /*0e80*/  @!P1 IMAD.MOV.U32 R18, RZ, RZ, R8 ;  /* 0x000000ffff129224 */ /* 0x000fe400078e0008 */
[----:B------:R-:W-:Y:S02]  /*0e90*/  @!P1 IMAD.MOV.U32 R17, RZ, RZ, R9 ;  /* 0x000000ffff119224 */ /* 0x000fe400078e0009 */
[----:B--2---:R-:W-:-:S04]  /*0ea0*/  IMAD.WIDE.U32 R12, R2, UR4, RZ ;  /* 0x00000004020c7c25 */ /* 0x004fc8000f8e00ff */
[----:B------:R-:W-:Y:S01]  /*0eb0*/  IMAD R23, R2, UR5, RZ ;  /* 0x0000000502177c24 */ /* 0x000fe2000f8e02ff */
[----:B------:R0:W-:Y:S03]  /*0ec0*/  STL.64 [R1], R12 ;  /* 0x0000000c01007387 */ /* 0x0001e60000100a00 */
[----:B------:R-:W-:Y:S01]  /*0ed0*/  IMAD.IADD R23, R13, 0x1, R23 ;  /* 0x000000010d177824 */ /* 0x000fe200078e0217 */
[----:B------:R-:W-:Y:S06]  /*0ee0*/  @P0 BRA `(.L_x_12) ;  /* 0x0000000000200947 */ /* 0x000fec0003800000 */
[----:B------:R-:W-:Y:S01]  /*0ef0*/  UISETP.GE.U32.AND UP0, UPT, UR40, 0xb, UPT ;  /* 0x0000000b2800788c */ /* 0x000fe2000bf06070 */
[----:B------:R-:W-:Y:S01]  /*0f00*/  IADD3 R18, P0, R18, R12, RZ ;  /* 0x0000000c12127210 */ /* 0x000fe20007f1e0ff */
[----:B------:R-:W-:Y:S01]  /*0f10*/  UIMAD.WIDE.U32 UR4, UR40, -0x45d1745d, URZ ;  /* 0xba2e8ba3280478a5 */ /* 0x000fe2000f8e003f */
[----:B------:R-:W-:-:S03]  /*0f20*/  UMOV UR38, URZ ;  /* 0x0000003f00267c82 */ /* 0x000fc60008000000 */
[----:B------:R-:W-:Y:S01]  /*0f30*/  USHF.R.U32.HI UR4, URZ, 0x3, UR5 ;  /* 0x000000033f047899 */ /* 0x000fe20008011605 */
[----:B------:R-:W-:-:S03]  /*0f40*/  IMAD.X R17, R23, 0x1, R17, P0 ;  /* 0x0000000117117824 */ /* 0x000fc600000e0611 */
[----:B------:R-:W-:Y:S02]  /*0f50*/  UIMAD UR39, UR4, -0xb, UR40 ;  /* 0xfffffff5042778a4 */ /* 0x000fe4000f8e0228 */
[----:B------:R-:W-:-:S12]  /*0f60*/  @UP0 ULOP3.LUT UR38, UR4, 0x1, URZ, 0xc0, !UPT ;  /* 0x0000000104260892 */ /* 0x000fd8000f8ec03f */
.L_x_12:
[----:B------:R-:W-:Y:S01]  /*0f70*/  ISETP.GE.U32.AND P0, PT, R18, UR8, PT ;  /* 0x0000000812007c0c */ /* 0x000fe2000bf06070 */
[----:B------:R-:W-:Y:S01]  /*0f80*/  IMAD.MOV.U32 R19, RZ, RZ, -0x1 ;  /* 0xffffffffff137424 */ /* 0x000fe200078e00ff */
[----:B------:R-:W-:Y:S01]  /*0f90*/  PRMT R8, RZ, 0x7610, R8 ;  /* 0x00007610ff087816 */ /* 0x000fe20000000008 */
[----:B------:R-:W-:Y:S01]  /*0fa0*/  IMAD.MOV.U32 R22, RZ, RZ, -0x1 ;  /* 0xffffffffff167424 */ /* 0x000fe200078e00ff */
[----:B------:R-:W-:Y:S01]  /*0fb0*/  ISETP.GE.U32.AND.EX P0, PT, R17, UR9, PT, P0 ;  /* 0x0000000911007c0c */ /* 0x000fe2000bf06100 */
[----:B------:R-:W-:-:S12]  /*0fc0*/  IMAD.MOV.U32 R2, RZ, RZ, -0x1 ;  /* 0xffffffffff027424 */ /* 0x000fd800078e00ff */
[----:B------:R-:W-:Y:S05]  /*0fd0*/  @P0 BRA `(.L_x_13) ;  /* 0x00000004002c0947 */ /* 0x000fea0003800000 */
[----:B------:R-:W1:Y:S01]  /*0fe0*/  LDC.64 R26, c[0x0][0x628] ;  /* 0x00018a00ff1a7b82 */ /* 0x000e620000000a00 */
[----:B------:R-:W-:Y:S02]  /*0ff0*/  IMAD.MOV.U32 R8, RZ, RZ, R18 ;  /* 0x000000ffff087224 */ /* 0x000fe400078e0012 */
[----:B------:R-:W-:-:S05]  /*1000*/  IMAD.MOV.U32 R9, RZ, RZ, R17 ;  /* 0x000000ffff097224 */ /* 0x000fca00078e0011 */
[----:B------:R-:W2:Y:S08]  /*1010*/  LDC R2, c[0x0][0x630] ;  /* 0x00018c00ff027b82 */ /* 0x000eb00000000800 */
[----:B------:R-:W3:Y:S01]  /*1020*/  LDC.64 R28, c[0x0][0x620] ;  /* 0x00018800ff1c7b82 */ /* 0x000ee20000000a00 */
[----:B-1----:R-:W-:-:S04]  /*1030*/  ISETP.NE.U32.AND P0, PT, R26, RZ, PT ;  /* 0x000000ff1a00720c */ /* 0x002fc80003f05070 */
[----:B------:R-:W-:-:S13]  /*1040*/  ISETP.NE.AND.EX P0, PT, R27, RZ, PT, P0 ;  /* 0x000000ff1b00720c */ /* 0x000fda0003f05300 */
[----:B--23--:R-:W-:Y:S05]  /*1050*/  @!P0 BRA `(.L_x_14) ;  /* 0x0000000000288947 */ /* 0x00cfea0003800000 */
[----:B0-----:R-:W0:Y:S02]  /*1060*/  LDC R13, c[0x0][0x634] ;  /* 0x00018d00ff0d7b82 */ /* 0x001e240000000800 */
[----:B0-----:R-:W-:-:S05]  /*1070*/  IADD3 R13, P0, R18, R13, RZ ;  /* 0x0000000d120d7210 */ /* 0x001fca0007f1e0ff */
[----:B------:R-:W-:-:S04]  /*1080*/  IMAD.X R15, RZ, RZ, R17, P0 ;  /* 0x000000ffff0f7224 */ /* 0x000fc800000e0611 */
[----:B------:R-:W-:-:S04]  /*1090*/  IMAD.WIDE.U32 R8, R15, R26, RZ ;  /* 0x0000001a0f087225 */ /* 0x000fc800078e00ff */
[----:B------:R-:W-:-:S04]  /*10a0*/  IMAD.WIDE.U32 R10, P0, R13, R27, R8 ;  /* 0x0000001b0d0a7225 */ /* 0x000fc80007800008 */
[----:B------:R-:W-:-:S04]  /*10b0*/  IMAD.WIDE.U32 R8, R13, R26, RZ ;  /* 0x0000001a0d087225 */ /* 0x000fc800078e00ff */
[----:B------:R-:W-:Y:S01]  /*10c0*/  IMAD.X R13, RZ, RZ, RZ, P0 ;  /* 0x000000ffff0d7224 */ /* 0x000fe200000e06ff */
[----:B------:R-:W-:Y:S01]  /*10d0*/  IADD3 RZ, P0, R9, R10, RZ ;  /* 0x0000000a09ff7210 */ /* 0x000fe20007f1e0ff */
[----:B------:R-:W-:-:S04]  /*10e0*/  IMAD.MOV.U32 R12, RZ, RZ, R11 ;  /* 0x000000ffff0c7224 */ /* 0x000fc800078e000b */
[----:B------:R-:W-:-:S08]  /*10f0*/  IMAD.WIDE.U32.X R8, R15, R27, R12, P0 ;  /* 0x0000001b0f087225 */ /* 0x000fd000000e040c */
.L_x_14:
[----:B------:R-:W1:Y:S01]  /*1100*/  LDC.64 R32, c[0x0][0x640] ;  /* 0x00019000ff207b82 */ /* 0x000e620000000a00 */
[-C--:B------:R-:W-:Y:S01]  /*1110*/  SHF.R.U64 R30, R8, R2.reuse, R9 ;  /* 0x00000002081e7219 */ /* 0x080fe20000001209 */
[----:B------:R-:W-:Y:S01]  /*1120*/  IMAD.MOV.U32 R19, RZ, RZ, R17 ;  /* 0x000000ffff137224 */ /* 0x000fe200078e0011 */
[----:B------:R-:W-:Y:S01]  /*1130*/  SHF.R.U32.HI R2, RZ, R2, R9 ;  /* 0x00000002ff027219 */ /* 0x000fe20000011609 */
[----:B------:R-:W-:Y:S01]  /*1140*/  IMAD.MOV.U32 R26, RZ, RZ, 0x1 ;  /* 0x00000001ff1a7424 */ /* 0x000fe200078e00ff */
[----:B------:R-:W-:-:S03]  /*1150*/  IADD3 R11, P0, RZ, -R30, RZ ;  /* 0x8000001eff0b7210 */ /* 0x000fc60007f1e0ff */
[----:B------:R-:W2:Y:S02]  /*1160*/  LDC R10, c[0x0][0x618] ;  /* 0x00018600ff0a7b82 */ /* 0x000ea40000000800 */
[----:B------:R-:W-:-:S04]  /*1170*/  IMAD.X R9, RZ, RZ, ~R2, P0 ;  /* 0x000000ffff097224 */ /* 0x000fc800000e0e02 */
[-C--:B------:R-:W-:Y:S02]  /*1180*/  IMAD R2, R9, R28.reuse, RZ ;  /* 0x0000001c09027224 */ /* 0x080fe400078e02ff */
[----:B0-----:R-:W0:Y:S01]  /*1190*/  LDC R13, c[0x0][0x608] ;  /* 0x00018200ff0d7b82 */ /* 0x001e220000000800 */
[----:B------:R-:W-:-:S04]  /*11a0*/  IMAD.WIDE.U32 R8, R11, R28, R18 ;  /* 0x0000001c0b087225 */ /* 0x000fc800078e0012 */
[----:B------:R-:W-:Y:S02]  /*11b0*/  IMAD R11, R11, R29, R2 ;  /* 0x0000001d0b0b7224 */ /* 0x000fe400078e0202 */
[----:B------:R-:W-:Y:S01]  /*11c0*/  IMAD.MOV.U32 R2, RZ, RZ, -0x1 ;  /* 0xffffffffff027424 */ /* 0x000fe200078e00ff */
[----:B------:R-:W3:Y:S01]  /*11d0*/  LDC R31, c[0x0][0x658] ;  /* 0x00019600ff1f7b82 */ /* 0x000ee20000000800 */
[----:B------:R-:W-:Y:S01]  /*11e0*/  IMAD.IADD R9, R9, 0x1, R11 ;  /* 0x0000000109097824 */ /* 0x000fe200078e020b */
[----:B-1----:R-:W-:-:S04]  /*11f0*/  ISETP.NE.U32.AND P0, PT, R32, RZ, PT ;  /* 0x000000ff2000720c */ /* 0x002fc80003f05070 */
[----:B------:R-:W-:Y:S02]  /*1200*/  ISETP.NE.AND.EX P0, PT, R33, RZ, PT, P0 ;  /* 0x000000ff2100720c */ /* 0x000fe40003f05300 */
[----:B------:R-:W1:Y:S01]  /*1210*/  LDC R29, c[0x0][0x600] ;  /* 0x00018000ff1d7b82 */ /* 0x000e620000000800 */
[-CC-:B--2---:R-:W-:Y:S02]  /*1220*/  SHF.R.U64 R27, R8, R10.reuse, R9.reuse ;  /* 0x0000000a081b7219 */ /* 0x184fe40000001209 */
[----:B------:R-:W-:-:S05]  /*1230*/  SHF.R.U32.HI R8, RZ, R10, R9 ;  /* 0x0000000aff087219 */ /* 0x000fca0000011609 */
[----:B------:R-:W2:Y:S01]  /*1240*/  LDC R22, c[0x0][0x648] ;  /* 0x00019200ff167b82 */ /* 0x000ea20000000800 */
[-CC-:B0-----:R-:W-:Y:S02]  /*1250*/  SHF.R.U64 R34, R27, R13.reuse, R8.reuse ;  /* 0x0000000d1b227219 */ /* 0x181fe40000001208 */
[----:B------:R-:W-:-:S05]  /*1260*/  SHF.R.U32.HI R8, RZ, R13, R8 ;  /* 0x0000000dff087219 */ /* 0x000fca0000011608 */
[----:B------:R-:W0:Y:S01]  /*1270*/  LDC R24, c[0x0][0x638] ;  /* 0x00018e00ff187b82 */ /* 0x000e220000000800 */
[-CC-:B---3--:R-:W-:Y:S02]  /*1280*/  SHF.R.U64 R36, R34, R31.reuse, R8.reuse ;  /* 0x0000001f22247219 */ /* 0x188fe40000001208 */
[-C--:B------:R-:W-:Y:S02]  /*1290*/  SHF.L.U32 R2, R2, R31.reuse, RZ ;  /* 0x0000001f02027219 */ /* 0x080fe400000006ff */
[----:B------:R-:W-:Y:S01]  /*12a0*/  SHF.R.U32.HI R9, RZ, R31, R8 ;  /* 0x0000001fff097219 */ /* 0x000fe20000011608 */
[----:B------:R-:W-:Y:S01]  /*12b0*/  IMAD.MOV.U32 R8, RZ, RZ, R36 ;  /* 0x000000ffff087224 */ /* 0x000fe200078e0024 */
[----:B------:R-:W-:Y:S01]  /*12c0*/  LOP3.LUT R15, RZ, R2, RZ, 0x33, !PT ;  /* 0x00000002ff0f7212 */ /* 0x000fe200078e33ff */
[----:B------:R-:W3:Y:S01]  /*12d0*/  LDC R28, c[0x0][0x610] ;  /* 0x00018400ff1c7b82 */ /* 0x000ee20000000800 */
[----:B------:R-:W-:Y:S05]  /*12e0*/  @!P0 BRA `(.L_x_15) ;  /* 0x0000000000288947 */ /* 0x000fea0003800000 */
[----:B------:R-:W4:Y:S02]  /*12f0*/  LDC R13, c[0x0][0x64c] ;  /* 0x00019300ff0d7b82 */ /* 0x000f240000000800 */
[----:B----4-:R-:W-:-:S05]  /*1300*/  IADD3 R13, P0, R36, R13, RZ ;  /* 0x0000000d240d7210 */ /* 0x010fca0007f1e0ff */
        /* <DEDUP_REMOVED lines=8> */
.L_x_15:
[----:B--2---:R-:W-:Y:S01]  /*1390*/  SHF.R.U64 R7, R8, R22, R9 ;  /* 0x0000001608077219 */ /* 0x004fe20000001209 */
[----:B-1----:R-:W-:Y:S01]  /*13a0*/  VIADD R8, R29, 0xffffffff ;  /* 0xffffffff1d087836 */ /* 0x002fe20000000000 */
[----:B------:R-:W-:Y:S01]  /*13b0*/  SHF.L.U32 R2, R26, R31, RZ ;  /* 0x0000001f1a027219 */ /* 0x000fe200000006ff */
[----:B------:R-:W-:Y:S01]  /*13c0*/  @P1 IMAD R21, R25, R20, R6 ;  /* 0x0000001419151224 */ /* 0x000fe200078e0206 */
[----:B------:R-:W-:Y:S01]  /*13d0*/  LOP3.LUT R15, R34, R15, RZ, 0xc0, !PT ;  /* 0x0000000f220f7212 */ /* 0x000fe200078ec0ff */
[----:B------:R-:W-:Y:S01]  /*13e0*/  IMAD.MOV R9, RZ, RZ, -R7 ;  /* 0x000000ffff097224 */ /* 0x000fe200078e0a07 */
[----:B------:R-:W-:-:S03]  /*13f0*/  LOP3.LUT R8, R27, R8, RZ, 0xc0, !PT ;  /* 0x000000081b087212 */ /* 0x000fc600078ec0ff */
[----:B------:R-:W-:Y:S02]  /*1400*/  IMAD R6, R2, R7, R15 ;  /* 0x0000000702067224 */ /* 0x000fe400078e020f */
[----:B0-----:R-:W-:Y:S02]  /*1410*/  IMAD R2, R9, R24, R36 ;  /* 0x0000001809027224 */ /* 0x001fe400078e0224 */
[----:B---3--:R-:W-:Y:S02]  /*1420*/  IMAD R19, R6, R28, R21 ;  /* 0x0000001c06137224 */ /* 0x008fe400078e0215 */
[----:B------:R-:W-:Y:S02]  /*1430*/  IMAD R2, R2, R29, R8 ;  /* 0x0000001d02027224 */ /* 0x000fe400078e0208 */
[----:B------:R-:W-:-:S03]  /*1440*/  IMAD.MOV.U32 R6, RZ, RZ, 0x1 ;  /* 0x00000001ff067424 */ /* 0x000fc600078e00ff */
[----:B------:R-:W-:Y:S02]  /*1450*/  SEL R22, R2, R19, !P1 ;  /* 0x0000001302167207 */ /* 0x000fe40004800000 */
[----:B------:R-:W-:Y:S01]  /*1460*/  SEL R19, R19, R2, !P1 ;  /* 0x0000000213137207 */ /* 0x000fe20004800000 */
[----:B------:R-:W-:Y:S01]  /*1470*/  IMAD.MOV.U32 R2, RZ, RZ, R30 ;  /* 0x000000ffff027224 */ /* 0x000fe200078e001e */
[----:B------:R-:W-:-:S07]  /*1480*/  PRMT R8, R6, 0x7610, R8 ;  /* 0x0000761006087816 */ /* 0x000fce0000000008 */
.L_x_13:
[----:B------:R-:W-:Y:S05]  /*1490*/  @!P2 BRA `(.L_x_16) ;  /* 0x00000000000ca947 */ /* 0x000fea0003800000 */
[----:B------:R-:W-:Y:S01]  /*14a0*/  UCGABAR_WAIT ;  /* 0x0000000000007dc7 */ /* 0x000fe20008000000 */
[----:B------:R-:W-:Y:S01]  /*14b0*/  CCTL.IVALL ;  /* 0x00000000ff00798f */ /* 0x000fe20002000000 */
[----:B------:R-:W-:Y:S05]  /*14c0*/  BRA `(.L_x_17) ;  /* 0x0000000000047947 */ /* 0x000fea0003800000 */
.L_x_16:
[----:B------:R-:W-:Y:S06]  /*14d0*/  BAR.SYNC.DEFER_BLOCKING 0x0 ;  /* 0x0000000000007b1d */ /* 0x000fec0000010000 */
.L_x_17:
[----:B------:R-:W-:Y:S05]  /*14e0*/  @!P4 BRA `(.L_x_18) ;  /* 0x0000007400a0c947 */ /* 0x000fea0003800000 */
[----:B------:R-:W-:-:S13]  /*14f0*/  ISETP.GT.U32.AND P0, PT, R35, 0x1, PT ;  /* 0x000000012300780c */ /* 0x000fda0003f04070 */
[----:B------:R-:W-:Y:S05]  /*1500*/  @P0 EXIT ;  /* 0x000000000000094d */ /* 0x000fea0003800000 */
.L_x_19:
[----:B------:R-:W-:-:S08]  /*1510*/  NOP ;  /* 0x0000000000007918 */ /* 0x000fd00000000000 */
[----:B------:R-:W1:Y:S02]  /*1520*/  USETMAXREG.TRY_ALLOC.CTAPOOL UP0, 0xe8 ;  /* 0x000000e8000079c8 */ /* 0x000e640008000600 */
[----:B-1----:R-:W-:-:S13]  /*1530*/  PLOP3.LUT P0, PT, PT, PT, UP0, 0x80, 0x0 ;  /* 0x000000000000781c */ /* 0x002fda0003f0f008 */
[----:B------:R-:W-:Y:S05]  /*1540*/  @!P0 BRA `(.L_x_19) ;  /* 0xfffffffc00f08947 */ /* 0x000fea000383ffff */
[----:B------:R-:W-:-:S13]  /*1550*/  LOP3.LUT P0, RZ, R8, 0xff, RZ, 0xc0, !PT ;  /* 0x000000ff08ff7812 */ /* 0x000fda000780c0ff */
[----:B------:R-:W-:Y:S05]  /*1560*/  @!P0 EXIT ;  /* 0x000000000000894d */ /* 0x000fea0003800000 */
[----:B------:R-:W1:Y:S01]  /*1570*/  S2UR UR4, SR_CgaCtaId ;  /* 0x00000000000479c3 */ /* 0x000e620000008800 */
[----:B------:R-:W-:Y:S01]  /*1580*/  VIADD R14, R14, 0xffffffff ;  /* 0xffffffff0e0e7836 */ /* 0x000fe20000000000 */
[CC--:B------:R-:W-:Y:S01]  /*1590*/  LEA.HI R4, R0.reuse, R3.reuse, RZ, 0x2 ;  /* 0x0000000300047211 */ /* 0x0c0fe200078f10ff */
[----:B------:R-:W-:Y:S01]  /*15a0*/  UMOV UR41, 0x400 ;  /* 0x0000040000297882 */ /* 0x000fe20000000000 */
[----:B------:R-:W-:Y:S01]  /*15b0*/  LEA.HI R0, R0, R3, RZ, 0x5 ;  /* 0x0000000300007211 */ /* 0x000fe200078f28ff */
[----:B------:R-:W-:Y:S01]  /*15c0*/  UISETP.LT.AND UP0, UPT, UR40, 0x1, UPT ;  /* 0x000000012800788c */ /* 0x000fe2000bf01270 */
[----:B------:R-:W-:Y:S01]  /*15d0*/  R2UR UR42, R14 ;  /* 0x000000000e2a72ca */ /* 0x000fe200000e0000 */
[----:B------:R-:W-:Y:S01]  /*15e0*/  ULDC UR5, c[0x0][0x284] ;  /* 0x0000a10000057ab9 */ /* 0x000fe20000000800 */
[--C-:B------:R-:W-:Y:S01]  /*15f0*/  SHF.R.S32.HI R156, RZ, 0x2, R4.reuse ;  /* 0x00000002ff9c7819 */ /* 0x100fe20000011404 */
[----:B------:R-:W-:Y:S01]  /*1600*/  USEL UR43, UR40, 0x1, UP0 ;  /* 0x00000001282b7887 */ /* 0x000fe20008000000 */
[----:B------:R-:W-:Y:S01]  /*1610*/  SHF.R.S32.HI R5, RZ, 0x1f, R4 ;  /* 0x0000001fff057819 */ /* 0x000fe20000011404 */
[----:B------:R-:W-:Y:S01]  /*1620*/  USHF.L.U32 UR44, UR40, 0x1, URZ ;  /* 0x00000001282c7899 */ /* 0x000fe2000800063f */
[----:B------:R-:W-:Y:S01]  /*1630*/  LOP3.LUT R158, R4, 0xfffffffc, RZ, 0xc0, !PT ;  /* 0xfffffffc049e7812 */ /* 0x000fe200078ec0ff */
[----:B------:R-:W-:Y:S01]  /*1640*/  UIADD3 UR43, -UR43, UR40, URZ ;  /* 0x000000282b2b7290 */ /* 0x000fe2000fffe13f */
[----:B------:R-:W-:-:S02]  /*1650*/  LEA.HI R5, R5, R156, RZ, 0x3 ;  /* 0x0000009c05057211 */ /* 0x000fc400078f18ff */
[----:B------:R-:W-:Y:S01]  /*1660*/  ISETP.NE.AND P0, PT, R14, RZ, PT ;  /* 0x000000ff0e00720c */ /* 0x000fe20003f05270 */
[----:B------:R-:W-:Y:S01]  /*1670*/  IMAD.IADD R158, R3, 0x1, -R158 ;  /* 0x00000001039e7824 */ /* 0x000fe200078e0a9e */
[----:B------:R-:W-:Y:S01]  /*1680*/  LOP3.LUT R5, R5, 0xfffffff8, RZ, 0xc0, !PT ;  /* 0xfffffff805057812 */ /* 0x000fe200078ec0ff */
[----:B------:R-:W-:Y:S01]  /*1690*/  USHF.L.U32 UR42, UR42, 0x3, URZ ;  /* 0x000000032a2a7899 */ /* 0x000fe2000800063f */
[----:B------:R-:W-:-:S03]  /*16a0*/  SEL R165, RZ, 0x1, P0 ;  /* 0x00000001ffa57807 */ /* 0x000fc60000000000 */
[----:B------:R-:W-:Y:S01]  /*16b0*/  IMAD.IADD R156, R156, 0x1, -R5 ;  /* 0x000000019c9c7824 */ /* 0x000fe200078e0a05 */
[----:B-1----:R-:W-:Y:S01]  /*16c0*/  ULEA UR41, UR4, UR41, 0x18 ;  /* 0x0000002904297291 */ /* 0x002fe2000f8ec03f */
[----:B------:R-:W-:Y:S01]  /*16d0*/  SHF.R.S32.HI R5, RZ, 0x5, R0 ;  /* 0x00000005ff057819 */ /* 0x000fe20000011400 */
[----:B------:R-:W-:Y:S02]  /*16e0*/  IMAD.U32 R160, RZ, RZ, UR42 ;  /* 0x0000002affa07e24 */ /* 0x000fe4000f8e00ff */
[----:B------:R-:W-:Y:S01]  /*16f0*/  UIADD3 UR45, UR41, 0xc0, URZ ;  /* 0x000000c0292d7890 */ /* 0x000fe2000fffe03f */
[--C-:B------:R-:W-:Y:S01]  /*1700*/  SHF.R.S32.HI R157, RZ, 0x1f, R156.reuse ;  /* 0x0000001fff9d7819 */ /* 0x100fe2000001149c */
[C-C-:B------:R-:W-:Y:S01]  /*1710*/  IMAD R163, R5.reuse, -0x10, -R156.reuse ;  /* 0xfffffff005a37824 */ /* 0x140fe200078e0a9c */
[C---:B------:R-:W-:Y:S02]  /*1720*/  LOP3.LUT R162, R160.reuse, 0x8, RZ, 0xc0, !PT ;  /* 0x00000008a0a27812 */ /* 0x040fe400078ec0ff */
[----:B------:R-:W-:Y:S01]  /*1730*/  LOP3.LUT R160, R160, 0x8, RZ, 0xc, !PT ;  /* 0x00000008a0a07812 */ /* 0x000fe200078e0cff */
[----:B------:R-:W-:Y:S01]  /*1740*/  IMAD.U32 R159, RZ, RZ, UR45 ;  /* 0x0000002dff9f7e24 */ /* 0x000fe2000f8e00ff */
[----:B------:R-:W-:Y:S01]  /*1750*/  LOP3.LUT R162, R162, 0x18, RZ, 0x3c, !PT ;  /* 0x00000018a2a27812 */ /* 0x000fe200078e3cff */
[----:B------:R-:W-:-:S04]  /*1760*/  IMAD.WIDE R156, R5, 0x10, R156 ;  /* 0x00000010059c7825 */ /* 0x000fc800078e029c */
[----:B------:R-:W-:Y:S02]  /*1770*/  VIADD R161, R159, UR42 ;  /* 0x0000002a9fa17c36 */ /* 0x000fe40008000000 */
[----:B------:R-:W-:-:S07]  /*1780*/  VIADD R163, R163, UR5 ;  /* 0x00000005a3a37c36 */ /* 0x000fce0008000000 */
.L_x_299:
[----:B------:R-:W-:Y:S01]  /*1790*/  SHF.L.U32 R0, R165, 0x1f, RZ ;  /* 0x0000001fa5007819 */ /* 0x000fe200000006ff */
[----:B------:R-:W-:Y:S02]  /*17a0*/  ULDC UR4, c[0x0][0x28c] ;  /* 0x0000a30000047ab9 */ /* 0x000fe40000000800 */
[----:B------:R-:W-:Y:S01]  /*17b0*/  ISETP.LT.AND P1, PT, RZ, UR4, PT ;  /* 0x00000004ff007c0c */ /* 0x000fe2000bf21270 */
[----:B-1----:R-:W1:Y:S02]  /*17c0*/  SYNCS.PHASECHK.TRANS64.TRYWAIT P0, [R159+UR42], R0 ;  /* 0x000000009f0075a7 */ /* 0x002e64000800016a */
[----:B-1-34-:R-:W-:Y:S10]  /*17d0*/  @!P0 BRA `(.L_x_20) ;  /* 0x0000008800308947 */ /* 0x01aff40003800000 */
.L_x_328:
[----:B------:R-:W-:Y:S05]  /*17e0*/  @P1 BRA `(.L_x_21) ;  /* 0x0000000000401947 */ /* 0x000fea0003800000 */
[----:B-1----:R-:W-:Y:S01]  /*17f0*/  MOV R0, 0x0 ;  /* 0x0000000000007802 */ /* 0x002fe20000000f00 */
[----:B------:R-:W-:Y:S01]  /*1800*/  ULDC.64 UR4, c[0x4][0x68] ;  /* 0x01001a0000047ab9 */ /* 0x000fe20000000a00 */
[----:B------:R-:W-:Y:S01]  /*1810*/  ULDC.64 UR6, c[0x4][0x8] ;  /* 0x0100020000067ab9 */ /* 0x000fe20000000a00 */
[----:B------:R-:W-:Y:S01]  /*1820*/  IMAD.U32 R4, RZ, RZ, UR4 ;  /* 0x00000004ff047e24 */ /* 0x000fe2000f8e00ff */
[----:B------:R1:W2:Y:S01]  /*1830*/  LDC.64 R14, c[0x4][R0] ;  /* 0x01000000000e7b82 */ /* 0x0002a20000000a00 */
[----:B------:R-:W-:Y:S01]  /*1840*/  IMAD.U32 R5, RZ, RZ, UR5 ;  /* 0x00000005ff057e24 */ /* 0x000fe2000f8e00ff */
[----:B------:R-:W-:Y:S01]  /*1850*/  ULDC.64 UR4, c[0x4][0x70] ;  /* 0x01001c0000047ab9 */ /* 0x000fe20000000a00 */
[----:B------:R-:W-:Y:S02]  /*1860*/  IMAD.U32 R10, RZ, RZ, UR6 ;  /* 0x00000006ff0a7e24 */ /* 0x000fe4000f8e00ff */
[----:B------:R-:W-:Y:S02]  /*1870*/  IMAD.U32 R6, RZ, RZ, UR4 ;  /* 0x00000004ff067e24 */ /* 0x000fe4000f8e00ff */
[----:B------:R-:W-:-:S02]  /*1880*/  IMAD.U32 R7, RZ, RZ, UR5 ;  /* 0x00000005ff077e24 */ /* 0x000fc4000f8e00ff */
[----:B------:R-:W-:Y:S02]  /*1890*/  IMAD.U32 R11, RZ, RZ, UR7 ;  /* 0x00000007ff0b7e24 */ /* 0x000fe4000f8e00ff */
[----:B------:R-:W-:Y:S02]  /*18a0*/  IMAD.MOV.U32 R8, RZ, RZ, 0x1e1 ;  /* 0x000001e1ff087424 */ /* 0x000fe400078e00ff */
[----:B0-----:R-:W-:Y:S02]  /*18b0*/  IMAD.MOV.U32 R12, RZ, RZ, 0x1 ;  /* 0x00000001ff0c7424 */ /* 0x001fe400078e00ff */
[----:B-1----:R-:W-:-:S07]  /*18c0*/  IMAD.MOV.U32 R13, RZ, RZ, RZ ;  /* 0x000000ffff0d7224 */ /* 0x002fce00078e00ff */
[----:B------:R-:W-:-:S07]  /*18d0*/  LEPC R20, `(.L_x_21) ;  /* 0x000000001014794e */ /* 0x000fce0000000000 */
[----:B--2--5:R-:W-:Y:S05]  /*18e0*/  CALL.ABS.NOINC R14 ;  /* 0x000000000e007343 */ /* 0x024fea0003c00000 */
.L_x_21:
[----:B-1----:R-:W-:-:S04]  /*18f0*/  LOP3.LUT R0, R16, 0x1, RZ, 0xfc, !PT ;  /* 0x0000000110007812 */ /* 0x002fc800078efcff */
[----:B------:R-:W-:-:S13]  /*1900*/  ISETP.NE.AND P0, PT, R0, 0x3, PT ;  /* 0x000000030000780c */ /* 0x000fda0003f05270 */
[----:B------:R-:W-:Y:S05]  /*1910*/  @!P0 BRA `(.L_x_22) ;  /* 0x0000000000048947 */ /* 0x000fea0003800000 */
[----:B------:R-:W-:Y:S01]  /*1920*/  BPT.TRAP 0x1 ;  /* 0x000000040000795c */ /* 0x000fe20000300000 */
.L_x_22:
[----:B------:R-:W-:Y:S02]  /*1930*/  IMAD.U32 R3, RZ, RZ, UR39 ;  /* 0x00000027ff037e24 */ /* 0x000fe4000f8e00ff */
[----:B------:R-:W-:-:S03]  /*1940*/  IMAD.U32 R0, RZ, RZ, UR38 ;  /* 0x00000026ff007e24 */ /* 0x000fc6000f8e00ff */
[----:B------:R-:W-:Y:S02]  /*1950*/  LEA R3, R3, UR41, 0x3 ;  /* 0x0000002903037c11 */ /* 0x000fe4000f8e18ff */
[----:B------:R-:W-:-:S04]  /*1960*/  SHF.L.U32 R0, R0, 0x1f, RZ ;  /* 0x0000001f00007819 */ /* 0x000fc800000006ff */
[----:B------:R1:W2:Y:S01]  /*1970*/  SYNCS.PHASECHK.TRANS64.TRYWAIT P1, [R3+URZ], R0 ;  /* 0x00000000030075a7 */ /* 0x0002a2000802017f */
[----:B------:R-:W-:Y:S05]  /*1980*/  @!P0 BRA `(.L_x_23) ;  /* 0x0000000000048947 */ /* 0x000fea0003800000 */
[----:B------:R-:W-:Y:S01]  /*1990*/  BPT.TRAP 0x1 ;  /* 0x000000040000795c */ /* 0x000fe20000300000 */
.L_x_23:
[----:B------:R-:W-:-:S05]  /*19a0*/  IMAD.U32 R4, RZ, RZ, UR43 ;  /* 0x0000002bff047e24 */ /* 0x000fca000f8e00ff */
[----:B------:R-:W-:Y:S01]  /*19b0*/  ISETP.GE.AND P2, PT, R4, 0x1, PT ;  /* 0x000000010400780c */ /* 0x000fe20003f46270 */
[----:B--2---:R-:W-:-:S12]  /*19c0*/  @P1 BRA `(.L_x_24) ;  /* 0x0000000000081947 */ /* 0x004fd80003800000 */
[----:B------:R-:W2:Y:S02]  /*19d0*/  SYNCS.PHASECHK.TRANS64.TRYWAIT P1, [R3+URZ], R0 ;  /* 0x00000000030075a7 */ /* 0x000ea4000802017f */
[----:B--2---:R-:W-:Y:S05]  /*19e0*/  @!P1 BRA `(.L_x_25) ;  /* 0x0000008400c09947 */ /* 0x004fea0003800000 */
.L_x_24:
[----:B------:R-:W-:Y:S05]  /*19f0*/  WARPSYNC.ALL ;  /* 0x0000000000007948 */ /* 0x000fea0003800000 */
[----:B------:R-:W-:Y:S01]  /*1a00*/  UIADD3 UR4, UR41, 0x180, URZ ;  /* 0x0000018029047890 */ /* 0x000fe2000fffe03f */
[----:B------:R-:W-:Y:S01]  /*1a10*/  WARPGROUP.ARRIVE ;  /* 0x00000000000079c5 */ /* 0x000fe20000000000 */
[----:B------:R-:W-:Y:S02]  /*1a20*/  UIADD3 UR5, UR41, 0xb180, URZ ;  /* 0x0000b18029057890 */ /* 0x000fe4000fffe03f */
[----:B------:R-:W-:Y:S02]  /*1a30*/  USHF.R.U32.HI UR4, URZ, 0x4, UR4 ;  /* 0x000000043f047899 */ /* 0x000fe40008011604 */
[----:B------:R-:W-:-:S02]  /*1a40*/  USHF.R.U32.HI UR5, URZ, 0x4, UR5 ;  /* 0x000000043f057899 */ /* 0x000fc40008011605 */
[----:B------:R-:W-:Y:S02]  /*1a50*/  ULOP3.LUT UR4, UR4, 0x3fff, URZ, 0xc0, !UPT ;  /* 0x00003fff04047892 */ /* 0x000fe4000f8ec03f */
[----:B------:R-:W-:Y:S02]  /*1a60*/  ULOP3.LUT UR5, UR5, 0x3fff, URZ, 0xc0, !UPT ;  /* 0x00003fff05057892 */ /* 0x000fe4000f8ec03f */
[----:B------:R-:W-:Y:S02]  /*1a70*/  ULOP3.LUT UR10, UR4, 0x10000, URZ, 0xfc, !UPT ;  /* 0x00010000040a7892 */ /* 0x000fe4000f8efc3f */
[----:B------:R-:W-:Y:S02]  /*1a80*/  ULOP3.LUT UR9, UR5, 0x10000, URZ, 0xfc, !UPT ;  /* 0x0001000005097892 */ /* 0x000fe4000f8efc3f */
[----:B------:R-:W-:Y:S02]  /*1a90*/  ULEA UR4, UR39, UR10, 0x8 ;  /* 0x0000000a27047291 */ /* 0x000fe4000f8e403f */
[----:B------:R-:W-:Y:S01]  /*1aa0*/  ULEA UR6, UR39, UR9, 0xa ;  /* 0x0000000927067291 */ /* 0x000fe2000f8e503f */
[----:B------:R-:W-:Y:S01]  /*1ab0*/  UMOV UR5, 0x80000020 ;  /* 0x8000002000057882 */ /* 0x000fe20000000000 */
[----:B------:R-:W-:-:S07]  /*1ac0*/  UMOV UR7, 0x80000020 ;  /* 0x8000002000077882 */ /* 0x000fce0000000000 */
[----:B------:R-:W-:Y:S01]  /*1ad0*/  IGMMA.64x256x32.S8.S8 R24, gdesc[UR4], RZ, !UPT, gsb0 ;  /* 0x06600000041879f1 */ /* 0x000fe2000c0410ff */
[----:B------:R-:W-:Y:S02]  /*1ae0*/  UIADD3 UR4, UR4, 0x2, URZ ;  /* 0x0000000204047890 */ /* 0x000fe4000fffe03f */
[----:B------:R-:W-:Y:S01]  /*1af0*/  UIADD3 UR6, UR6, 0x2, URZ ;  /* 0x0000000206067890 */ /* 0x000fe2000fffe03f */
[----:B------:R-:W-:Y:S01]  /*1b00*/  UMOV UR5, 0x80000020 ;  /* 0x8000002000057882 */ /* 0x000fe20000000000 */
[----:B------:R-:W-:Y:S01]  /*1b10*/  UMOV UR7, 0x80000020 ;  /* 0x8000002000077882 */ /* 0x000fe20000000000 */
[----:B------:R-:W-:Y:S02]  /*1b20*/  WARPGROUP.DEPBAR.LE gsb0, 0x0 ;  /* 0x00008000000079c5 */ /* 0x000fe40000010000 */
[----:B------:R-:W-:-:S06]  /*1b30*/  WARPGROUP.ARRIVE ;  /* 0x00000000000079c5 */ /* 0x000fcc0000000000 */
[----:B------:R-:W-:Y:S03]  /*1b40*/  IGMMA.64x256x32.S8.S8 R24, gdesc[UR4], R24, gsb0 ;  /* 0x06600000041879f1 */ /* 0x000fe60008041018 */
[----:B------:R-:W-:Y:S02]  /*1b50*/  WARPGROUP.DEPBAR.LE gsb0, 0x0 ;  /* 0x00008000000079c5 */ /* 0x000fe40000010000 */
[----:B------:R-:W-:Y:S05]  /*1b60*/  @!P2 BRA `(.L_x_26) ;  /* 0x0000000000d4a947 */ /* 0x000fea0003800000 */
[----:B------:R-:W-:Y:S01]  /*1b70*/  UIADD3 UR4, UR39, 0x1, URZ ;  /* 0x0000000127047890 */ /* 0x000fe2000fffe03f */
[----:B-12---:R-:W-:Y:S02]  /*1b80*/  IMAD.U32 R0, RZ, RZ, UR43 ;  /* 0x0000002bff007e24 */ /* 0x006fe4000f8e00ff */
[----:B------:R-:W-:Y:S01]  /*1b90*/  IMAD.U32 R3, RZ, RZ, UR39 ;  /* 0x00000027ff037e24 */ /* 0x000fe2000f8e00ff */
[----:B------:R-:W-:-:S04]  /*1ba0*/  UISETP.NE.AND UP0, UPT, UR4, 0xb, UPT ;  /* 0x0000000b0400788c */ /* 0x000fc8000bf05270 */
[----:B------:R-:W-:Y:S02]  /*1bb0*/  USEL UR5, URZ, 0x1, UP0 ;  /* 0x000000013f057887 */ /* 0x000fe40008000000 */
[----:B------:R-:W-:Y:S02]  /*1bc0*/  USEL UR8, UR4, URZ, UP0 ;  /* 0x0000003f04087287 */ /* 0x000fe40008000000 */
[----:B------:R-:W-:-:S06]  /*1bd0*/  ULOP3.LUT UR5, UR38, UR5, URZ, 0x3c, !UPT ;  /* 0x0000000526057292 */ /* 0x000fcc000f8e3c3f */
[----:B------:R-:W-:-:S07]  /*1be0*/  IMAD.U32 R6, RZ, RZ, UR5 ;  /* 0x00000005ff067e24 */ /* 0x000fce000f8e00ff */
.L_x_33:
[----:B------:R-:W-:Y:S05]  /*1bf0*/  @!P0 BRA `(.L_x_27) ;  /* 0x0000000000048947 */ /* 0x000fea0003800000 */
[----:B------:R-:W-:Y:S01]  /*1c00*/  BPT.TRAP 0x1 ;  /* 0x000000040000795c */ /* 0x000fe20000300000 */
.L_x_27:
[----:B------:R-:W-:Y:S01]  /*1c10*/  ULEA UR4, UR8, UR41, 0x3 ;  /* 0x0000002908047291 */ /* 0x000fe2000f8e183f */
[----:B------:R-:W-:-:S08]  /*1c20*/  SHF.L.U32 R4, R6, 0x1f, RZ ;  /* 0x0000001f06047819 */ /* 0x000fd000000006ff */
[----:B------:R1:W2:Y:S01]  /*1c30*/  SYNCS.PHASECHK.TRANS64.TRYWAIT P1, [UR4], R4 ;  /* 0x00000004ff0075a7 */ /* 0x0002a20008020144 */
[----:B------:R-:W-:Y:S05]  /*1c40*/  @!P0 BRA `(.L_x_28) ;  /* 0x0000000000048947 */ /* 0x000fea0003800000 */
[----:B------:R-:W-:Y:S01]  /*1c50*/  BPT.TRAP 0x1 ;  /* 0x000000040000795c */ /* 0x000fe20000300000 */
.L_x_28:
[----:B--2---:R-:W-:Y:S05]  /*1c60*/  @P1 BRA `(.L_x_29) ;  /* 0x0000000000081947 */ /* 0x004fea0003800000 */
[----:B------:R-:W2:Y:S02]  /*1c70*/  SYNCS.PHASECHK.TRANS64.TRYWAIT P1, [UR4], R4 ;  /* 0x00000004ff0075a7 */ /* 0x000ea40008020144 */
[----:B--2---:R-:W-:Y:S05]  /*1c80*/  @!P1 BRA `(.L_x_30) ;  /* 0x00000084002c9947 */ /* 0x004fea0003800000 */
.L_x_29:
[----:B------:R-:W-:Y:S01]  /*1c90*/  ULEA UR4, UR8, UR10, 0x8 ;  /* 0x0000000a08047291 */ /* 0x000fe2000f8e403f */
[----:B------:R-:W-:Y:S01]  /*1ca0*/  WARPGROUP.ARRIVE ;  /* 0x00000000000079c5 */ /* 0x000fe20000000000 */
[----:B------:R-:W-:Y:S01]  /*1cb0*/  ULEA UR6, UR8, UR9, 0xa ;  /* 0x0000000908067291 */ /* 0x000fe2000f8e503f */
[----:B------:R-:W-:Y:S01]  /*1cc0*/  UMOV UR5, 0x80000020 ;  /* 0x8000002000057882 */ /* 0x000fe20000000000 */
[----:B------:R-:W-:-:S07]  /*1cd0*/  UMOV UR7, 0x80000020 ;  /* 0x8000002000077882 */ /* 0x000fce0000000000 */
[----:B------:R-:W-:Y:S01]  /*1ce0*/  IGMMA.64x256x32.S8.S8 R24, gdesc[UR4], R24, gsb0 ;  /* 0x06600000041879f1 */ /* 0x000fe20008041018 */
        /* <DEDUP_REMOVED lines=9> */
[----:B------:R-:W-:Y:S01]  /*1d80*/  BPT.TRAP 0x1 ;  /* 0x000000040000795c */ /* 0x000fe20000300000 */
.L_x_31:
[----:B------:R-:W-:-:S13]  /*1d90*/  ISETP.NE.AND P1, PT, R154, RZ, PT ;  /* 0x000000ff9a00720c */ /* 0x000fda0003f25270 */
[----:B-12---:R-:W-:-:S05]  /*1da0*/  @P1 LEA R4, R3, UR41, 0x3 ;  /* 0x0000002903041c11 */ /* 0x006fca000f8e18ff */
[----:B------:R-:W-:-:S05]  /*1db0*/  @P1 VIADD R4, R4, 0x58 ;  /* 0x0000005804041836 */ /* 0x000fca0000000000 */
[----:B------:R-:W-:-:S04]  /*1dc0*/  @P1 PRMT R4, R155, 0x654, R4 ;  /* 0x000006549b041816 */ /* 0x000fc80000000004 */
[----:B------:R1:W-:Y:S01]  /*1dd0*/  @P1 SYNCS.ARRIVE.TRANS64.RED.A1T0 RZ, [R4+URZ], RZ ;  /* 0x000000ff04ff19a7 */ /* 0x0003e2000810043f */
[----:B------:R-:W-:-:S13]  /*1de0*/  ISETP.GT.U32.AND P1, PT, R16, 0x1, PT ;  /* 0x000000011000780c */ /* 0x000fda0003f24070 */
[----:B-1----:R-:W-:Y:S05]  /*1df0*/  @P1 BRA `(.L_x_32) ;  /* 0x0000000000041947 */ /* 0x002fea0003800000 */
[----:B------:R-:W-:Y:S01]  /*1e00*/  BPT.TRAP 0x1 ;  /* 0x000000040000795c */ /* 0x000fe20000300000 */
.L_x_32:
[----:B------:R-:W-:Y:S01]  /*1e10*/  UIADD3 UR8, UR8, 0x1, URZ ;  /* 0x0000000108087890 */ /* 0x000fe2000fffe03f */
[C---:B------:R-:W-:Y:S01]  /*1e20*/  ISETP.GT.AND P2, PT, R0.reuse, 0x1, PT ;  /* 0x000000010000780c */ /* 0x040fe20003f44270 */
[----:B------:R-:W-:Y:S02]  /*1e30*/  VIADD R3, R3, 0x1 ;  /* 0x0000000103037836 */ /* 0x000fe40000000000 */
[----:B------:R-:W-:Y:S01]  /*1e40*/  UISETP.NE.AND UP0, UPT, UR8, 0xb, UPT ;  /* 0x0000000b0800788c */ /* 0x000fe2000bf05270 */
[----:B------:R-:W-:Y:S02]  /*1e50*/  VIADD R0, R0, 0xffffffff ;  /* 0xffffffff00007836 */ /* 0x000fe40000000000 */
[C---:B------:R-:W-:Y:S01]  /*1e60*/  ISETP.NE.AND P1, PT, R3.reuse, 0xb, PT ;  /* 0x0000000b0300780c */ /* 0x040fe20003f25270 */
[----:B------:R-:W-:Y:S02]  /*1e70*/  USEL UR4, URZ, 0x1, UP0 ;  /* 0x000000013f047887 */ /* 0x000fe40008000000 */
[----:B------:R-:W-:Y:S01]  /*1e80*/  USEL UR8, UR8, URZ, UP0 ;  /* 0x0000003f08087287 */ /* 0x000fe20008000000 */
[----:B------:R-:W-:-:S03]  /*1e90*/  SEL R3, R3, RZ, P1 ;  /* 0x000000ff03037207 */ /* 0x000fc60000800000 */
[----:B------:R-:W-:Y:S01]  /*1ea0*/  LOP3.LUT R6, R6, UR4, RZ, 0x3c, !PT ;  /* 0x0000000406067c12 */ /* 0x000fe2000f8e3cff */
[----:B------:R-:W-:Y:S07]  /*1eb0*/  @P2 BRA `(.L_x_33) ;  /* 0xfffffffc004c2947 */ /* 0x000fee000383ffff */
.L_x_26:
[----:B-12---:R-:W1:Y:S01]  /*1ec0*/  LDC R0, c[0x0][0x28c] ;  /* 0x0000a300ff007b82 */ /* 0x006e620000000800 */
[----:B------:R2:W-:Y:S01]  /*1ed0*/  SYNCS.ARRIVE.TRANS64.A1T0 RZ, [R160+UR45], RZ ;  /* 0x000000ffa0ff79a7 */ /* 0x0005e2000810002d */
[----:B-1----:R-:W-:-:S13]  /*1ee0*/  ISETP.GE.AND P1, PT, R0, 0x1, PT ;  /* 0x000000010000780c */ /* 0x002fda0003f26270 */
[----:B--2---:R-:W-:Y:S05]  /*1ef0*/  @!P1 BRA `(.L_x_34) ;  /* 0x0000000000449947 */ /* 0x004fea0003800000 */
[----:B------:R-:W-:Y:S05]  /*1f00*/  @!P0 BRA `(.L_x_35) ;  /* 0x0000000000048947 */ /* 0x000fea0003800000 */
[----:B------:R-:W-:Y:S01]  /*1f10*/  BPT.TRAP 0x1 ;  /* 0x000000040000795c */ /* 0x000fe20000300000 */
.L_x_35:
[----:B------:R-:W-:-:S13]  /*1f20*/  ISETP.NE.AND P0, PT, R154, RZ, PT ;  /* 0x000000ff9a00720c */ /* 0x000fda0003f05270 */
[----:B------:R-:W-:-:S05]  /*1f30*/  VOTEU.ANY UP0, P0 ;  /* 0x00000000003f7886 */ /* 0x000fca0000000100 */
[----:B------:R-:W-:-:S06]  /*1f40*/  @UP0 UIADD3 UR4, UR43, UR39, URZ ;  /* 0x000000272b040290 */ /* 0x000fcc000fffe03f */
[----:B------:R-:W-:Y:S02]  /*1f50*/  IMAD.U32 R4, RZ, RZ, UR4 ;  /* 0x00000004ff047e24 */ /* 0x000fe4000f8e00ff */
[----:B------:R-:W-:Y:S02]  /*1f60*/  IMAD.U32 R3, RZ, RZ, UR4 ;  /* 0x00000004ff037e24 */ /* 0x000fe4000f8e00ff */
[----:B------:R-:W-:-:S05]  /*1f70*/  @P0 IMAD.WIDE.U32 R4, R4, -0x45d1745d, RZ ;  /* 0xba2e8ba304040825 */ /* 0x000fca00078e00ff */
[----:B------:R-:W-:-:S05]  /*1f80*/  @P0 SHF.R.U32.HI R0, RZ, 0x3, R5 ;  /* 0x00000003ff000819 */ /* 0x000fca0000011605 */
[----:B------:R-:W-:-:S05]  /*1f90*/  @P0 IMAD R0, R0, -0xb, R3 ;  /* 0xfffffff500000824 */ /* 0x000fca00078e0203 */
[----:B------:R-:W-:-:S05]  /*1fa0*/  @P0 LEA R0, R0, UR41, 0x3 ;  /* 0x0000002900000c11 */ /* 0x000fca000f8e18ff */
[----:B------:R-:W-:-:S05]  /*1fb0*/  @P0 VIADD R0, R0, 0x58 ;  /* 0x0000005800000836 */ /* 0x000fca0000000000 */
[----:B------:R-:W-:-:S04]  /*1fc0*/  @P0 PRMT R0, R155, 0x654, R0 ;  /* 0x000006549b000816 */ /* 0x000fc80000000000 */
[----:B------:R1:W-:Y:S01]  /*1fd0*/  @P0 SYNCS.ARRIVE.TRANS64.RED.A1T0 RZ, [R0+URZ], RZ ;  /* 0x000000ff00ff09a7 */ /* 0x0003e2000810043f */
[----:B------:R-:W-:-:S13]  /*1fe0*/  ISETP.GT.U32.AND P0, PT, R16, 0x1, PT ;  /* 0x000000011000780c */ /* 0x000fda0003f04070 */
[----:B-1----:R-:W-:Y:S05]  /*1ff0*/  @P0 BRA `(.L_x_34) ;  /* 0x0000000000040947 */ /* 0x002fea0003800000 */
[----:B------:R-:W-:Y:S01]  /*2000*/  BPT.TRAP 0x1 ;  /* 0x000000040000795c */ /* 0x000fe20000300000 */
.L_x_34:
[----:B------:R-:W-:Y:S01]  /*2010*/  SHF.L.U32 R0, R165, 0x1f, RZ ;  /* 0x0000001fa5007819 */ /* 0x000fe200000006ff */
[----:B------:R-:W-:Y:S01]  /*2020*/  UIADD3 UR39, UR44, UR39, URZ ;  /* 0x000000272c277290 */ /* 0x000fe2000fffe03f */
[----:B------:R-:W1:Y:S01]  /*2030*/  LDC R7, c[0x0][0x288] ;  /* 0x0000a200ff077b82 */ /* 0x000e620000000800 */
[----:B------:R-:W-:Y:S01]  /*2040*/  UISETP.GE.U32.AND UP1, UPT, UR44, 0xb, UPT ;  /* 0x0000000b2c00788c */ /* 0x000fe2000bf26070 */
[----:B------:R-:W-:Y:S01]  /*2050*/  IMAD.SHL.U32 R10, R158, 0x2, RZ ;  /* 0x000000029e0a7824 */ /* 0x000fe200078e00ff */
[----:B------:R-:W-:Y:S02]  /*2060*/  UISETP.GT.U32.AND UP0, UPT, UR39, 0xa, UPT ;  /* 0x0000000a2700788c */ /* 0x000fe4000bf04070 */
[----:B------:R-:W-:Y:S02]  /*2070*/  UIMAD.WIDE.U32 UR4, UR39, -0x45d1745d, URZ ;  /* 0xba2e8ba3270478a5 */ /* 0x000fe4000f8e003f */
[----:B------:R-:W-:Y:S01]  /*2080*/  UISETP.LT.U32.AND UP0, UPT, UR44, 0xb, UP0 ;  /* 0x0000000b2c00788c */ /* 0x000fe20008701070 */
[----:B------:R-:W2:Y:S01]  /*2090*/  SYNCS.PHASECHK.TRANS64.TRYWAIT P0, [R159+UR42+0x10], R0 ;  /* 0x000010009f0075a7 */ /* 0x000ea2000800016a */
[----:B------:R-:W-:Y:S01]  /*20a0*/  USHF.R.U32.HI UR4, URZ, 0x3, UR5 ;  /* 0x000000033f047899 */ /* 0x000fe20008011605 */
[----:B------:R-:W-:Y:S01]  /*20b0*/  SHF.R.S32.HI R11, RZ, 0x1f, R10 ;  /* 0x0000001fff0b7819 */ /* 0x000fe2000001140a */
[----:B------:R-:W-:-:S02]  /*20c0*/  USEL UR6, URZ, 0x1, !UP0 ;  /* 0x000000013f067887 */ /* 0x000fc4000c000000 */
[----:B------:R-:W-:Y:S02]  /*20d0*/  UIMAD UR39, UR4, -0xb, UR39 ;  /* 0xfffffff5042778a4 */ /* 0x000fe4000f8e0227 */
[----:B------:R-:W-:-:S04]  /*20e0*/  ULOP3.LUT UR38, UR38, UR6, URZ, 0x3c, !UPT ;  /* 0x0000000626267292 */ /* 0x000fc8000f8e3c3f */
[----:B------:R-:W-:Y:S01]  /*20f0*/  @UP1 ULOP3.LUT UR38, UR38, 0x1, UR4, 0x78, !UPT ;  /* 0x0000000126261892 */ /* 0x000fe2000f8e7804 */
[----:B-12---:R-:W-:Y:S11]  /*2100*/  @!P0 BRA `(.L_x_36) ;  /* 0x0000008000248947 */ /* 0x006ff60003800000 */
.L_x_329:
[----:B-1----:R-:W-:Y:S01]  /*2110*/  IMAD.SHL.U32 R0, R19, 0x40, RZ ;  /* 0x0000004013007824 */ /* 0x002fe200078e00ff */
[----:B------:R-:W-:Y:S01]  /*2120*/  ULDC UR6, c[0x0][0x284] ;  /* 0x0000a10000067ab9 */ /* 0x000fe20000000800 */
[----:B------:R-:W-:Y:S01]  /*2130*/  IMAD.SHL.U32 R14, R22, 0x100, RZ ;  /* 0x00000100160e7824 */ /* 0x000fe200078e00ff */
[----:B------:R-:W-:Y:S01]  /*2140*/  SHF.R.S32.HI R20, RZ, 0x1f, R2 ;  /* 0x0000001fff147819 */ /* 0x000fe20000011402 */
[----:B------:R-:W-:Y:S01]  /*2150*/  ULDC.64 UR4, c[0x0][0x5d0] ;  /* 0x0001740000047ab9 */ /* 0x000fe20000000a00 */
[----:B------:R-:W-:Y:S01]  /*2160*/  ISETP.GE.AND P0, PT, R0, UR6, PT ;  /* 0x0000000600007c0c */ /* 0x000fe2000bf06270 */
[----:B------:R-:W-:Y:S01]  /*2170*/  IMAD.WIDE.U32 R4, R2, UR4, R10 ;  /* 0x0000000402047c25 */ /* 0x000fe2000f8e000a */
[----:B------:R-:W-:Y:S02]  /*2180*/  SHF.R.S32.HI R15, RZ, 0x1f, R14 ;  /* 0x0000001fff0f7819 */ /* 0x000fe4000001140e */
[----:B------:R-:W-:Y:S01]  /*2190*/  ISETP.GE.OR P0, PT, R14, R7, P0 ;  /* 0x000000070e00720c */ /* 0x000fe20000706670 */
[----:B------:R-:W-:Y:S01]  /*21a0*/  IMAD R3, R20, UR4, RZ ;  /* 0x0000000414037c24 */ /* 0x000fe2000f8e02ff */
[----:B------:R-:W-:-:S03]  /*21b0*/  IADD3 R4, P1, R14, R4, RZ ;  /* 0x000000040e047210 */ /* 0x000fc60007f3e0ff */
[----:B------:R-:W-:-:S05]  /*21c0*/  IMAD R3, R2, UR5, R3 ;  /* 0x0000000502037c24 */ /* 0x000fca000f8e0203 */
[----:B------:R-:W-:-:S03]  /*21d0*/  IADD3.X R5, R15, R5, R3, P1, !PT ;  /* 0x000000050f057210 */ /* 0x000fc60000ffe403 */
[----:B------:R-:W-:Y:S05]  /*21e0*/  @P0 BRA `(.L_x_37) ;  /* 0x0000006000b00947 */ /* 0x000fea0003800000 */
[----:B0-----:R-:W0:Y:S01]  /*21f0*/  LDC.64 R12, c[0x0][0x5c8] ;  /* 0x00017200ff0c7b82 */ /* 0x001e220000000a00 */
[----:B------:R-:W-:Y:S01]  /*2200*/  IMAD.WIDE R8, R19, 0x40, R156 ;  /* 0x0000004013087825 */ /* 0x000fe200078e029c */
[----:B------:R-:W-:Y:S01]  /*2210*/  ULDC.64 UR4, c[0x0][0x5c0] ;  /* 0x0001700000047ab9 */ /* 0x000fe20000000a00 */
[----:B------:R-:W-:Y:S02]  /*2220*/  BSSY B0, `(.L_x_37) ;  /* 0x0000628000007945 */ /* 0x000fe40003800000 */
[----:B------:R-:W-:Y:S02]  /*2230*/  IMAD.IADD R22, R163, 0x1, -R0 ;  /* 0x00000001a3167824 */ /* 0x000fe400078e0a00 */
[-C--:B0-----:R-:W-:Y:S02]  /*2240*/  IMAD R3, R9, R12.reuse, RZ ;  /* 0x0000000c09037224 */ /* 0x081fe400078e02ff */
[----:B------:R-:W-:-:S04]  /*2250*/  IMAD.WIDE.U32 R4, R8, R12, R4 ;  /* 0x0000000c08047225 */ /* 0x000fc800078e0004 */
[----:B------:R-:W-:Y:S01]  /*2260*/  IMAD R3, R8, R13, R3 ;  /* 0x0000000d08037224 */ /* 0x000fe200078e0203 */
[----:B------:R-:W-:-:S03]  /*2270*/  IADD3 R4, P0, R4, UR4, RZ ;  /* 0x0000000404047c10 */ /* 0x000fc6000ff1e0ff */
[----:B------:R-:W-:Y:S01]  /*2280*/  IMAD.IADD R3, R5, 0x1, R3 ;  /* 0x0000000105037824 */ /* 0x000fe200078e0203 */
[----:B------:R-:W-:-:S04]  /*2290*/  LEA R6, P1, R12, R4, 0x3 ;  /* 0x000000040c067211 */ /* 0x000fc800078218ff */
[----:B------:R-:W-:Y:S01]  /*22a0*/  IADD3.X R5, R3, UR5, RZ, P0, !PT ;  /* 0x0000000503057c10 */ /* 0x000fe200087fe4ff */
[----:B------:R-:W-:Y:S01]  /*22b0*/  IMAD R3, R158, -0x2, R7 ;  /* 0xfffffffe9e037824 */ /* 0x000fe200078e0207 */
[----:B-----5:R-:W-:Y:S02]  /*22c0*/  ISETP.NE.AND P0, PT, R152, RZ, PT ;  /* 0x000000ff9800720c */ /* 0x020fe40003f05270 */
[----:B------:R-:W-:Y:S01]  /*22d0*/  LEA.HI.X R7, R12, R5, R13, 0x3, P1 ;  /* 0x000000050c077211 */ /* 0x000fe200008f1c0d */
[----:B------:R-:W-:-:S10]  /*22e0*/  IMAD.IADD R0, R3, 0x1, -R14 ;  /* 0x0000000103007824 */ /* 0x000fd400078e0a0e */
[----:B------:R-:W-:Y:S05]  /*22f0*/  @!P0 BRA `(.L_x_38) ;  /* 0x0000004800608947 */ /* 0x000fea0003800000 */
[----:B------:R-:W0:Y:S01]  /*2300*/  LDC.64 R166, c[0x0][0x5b0] ;  /* 0x00016c00ffa67b82 */ /* 0x000e220000000a00 */
[----:B------:R-:W-:Y:S01]  /*2310*/  ULDC.64 UR4, c[0x0][0x5b8] ;  /* 0x00016e0000047ab9 */ /* 0x000fe20000000a00 */
[----:B------:R-:W-:Y:S01]  /*2320*/  ISETP.GE.AND P1, PT, R22, 0x1, PT ;  /* 0x000000011600780c */ /* 0x000fe20003f26270 */
[----:B------:R-:W-:Y:S01]  /*2330*/  IMAD.WIDE.U32 R10, R2, UR4, R10 ;  /* 0x00000004020a7c25 */ /* 0x000fe2000f8e000a */
[----:B------:R-:W-:Y:S02]  /*2340*/  BSSY B1, `(.L_x_39) ;  /* 0x000000e000017945 */ /* 0x000fe40003800000 */
[----:B------:R-:W-:Y:S01]  /*2350*/  ISETP.LT.OR P5, PT, R0, 0x1, !P1 ;  /* 0x000000010000780c */ /* 0x000fe20004fa1670 */
[----:B------:R-:W-:Y:S01]  /*2360*/  IMAD R3, R20, UR4, RZ ;  /* 0x0000000414037c24 */ /* 0x000fe2000f8e02ff */
[----:B------:R-:W1:Y:S01]  /*2370*/  LDC.64 R12, c[0x0][0x5a8] ;  /* 0x00016a00ff0c7b82 */ /* 0x000e620000000a00 */
[----:B------:R-:W-:Y:S02]  /*2380*/  IADD3 R14, P0, R14, R10, RZ ;  /* 0x0000000a0e0e7210 */ /* 0x000fe40007f1e0ff */
[----:B------:R-:W-:-:S05]  /*2390*/  IMAD R3, R2, UR5, R3 ;  /* 0x0000000502037c24 */ /* 0x000fca000f8e0203 */
[----:B------:R-:W-:Y:S01]  /*23a0*/  IADD3.X R15, R15, R11, R3, P0, !PT ;  /* 0x0000000b0f0f7210 */ /* 0x000fe200007fe403 */
[-C--:B0-----:R-:W-:Y:S02]  /*23b0*/  IMAD R10, R9, R166.reuse, RZ ;  /* 0x000000a6090a7224 */ /* 0x081fe400078e02ff */
[----:B------:R-:W-:-:S04]  /*23c0*/  IMAD.WIDE.U32 R2, R8, R166, R14 ;  /* 0x000000a608027225 */ /* 0x000fc800078e000e */
[----:B------:R-:W-:Y:S01]  /*23d0*/  IMAD R21, R8, R167, R10 ;  /* 0x000000a708157224 */ /* 0x000fe200078e020a */
[----:B-1----:R-:W-:-:S04]  /*23e0*/  IADD3 R2, P0, R2, R12, RZ ;  /* 0x0000000c02027210 */ /* 0x002fc80007f1e0ff */
[----:B------:R-:W-:Y:S01]  /*23f0*/  IADD3.X R3, R13, R3, R21, P0, !PT ;  /* 0x000000030d037210 */ /* 0x000fe200007fe415 */
[----:B------:R-:W-:Y:S08]  /*2400*/  @P5 BRA `(.L_x_40) ;  /* 0x0000000000045947 */ /* 0x000ff00003800000 */
[----:B------:R0:W5:Y:S02]  /*2410*/  LDG.E.U8 R164, desc[UR36][R2.64] ;  /* 0x0000002402a47981 */ /* 0x000164000c1e1100 */
.L_x_40:
[----:B------:R-:W-:Y:S05]  /*2420*/  BSYNC B1 ;  /* 0x0000000000017941 */ /* 0x000fea0003800000 */
.L_x_39:
[----:B-----5:R-:W-:Y:S01]  /*2430*/  LOP3.LUT R9, R164, 0xffff, RZ, 0xc0, !PT ;  /* 0x0000ffffa4097812 */ /* 0x020fe200078ec0ff */
[C---:B------:R-:W-:Y:S01]  /*2440*/  IMAD.SHL.U32 R10, R166.reuse, 0x8, RZ ;  /* 0x00000008a60a7824 */ /* 0x040fe200078e00ff */
[----:B------:R-:W-:Y:S01]  /*2450*/  SHF.L.U64.HI R11, R166, 0x3, R167 ;  /* 0x00000003a60b7819 */ /* 0x000fe200000102a7 */
[----:B------:R-:W-:Y:S01]  /*2460*/  BSSY B1, `(.L_x_41) ;  /* 0x000000e000017945 */ /* 0x000fe20003800000 */
[----:B------:R-:W-:Y:S02]  /*2470*/  PRMT R19, R9, 0x8880, RZ ;  /* 0x0000888009137816 */ /* 0x000fe400000000ff */
[----:B------:R-:W-:Y:S01]  /*2480*/  ISETP.LT.OR P2, PT, R0, 0x2, !P1 ;  /* 0x000000020000780c */ /* 0x000fe20004f41670 */
[----:B------:R-:W-:Y:S01]  /*2490*/  IMAD.WIDE.U32 R8, R8, R166, R10 ;  /* 0x000000a608087225 */ /* 0x000fe200078e000a */
[----:B------:R-:W-:-:S03]  /*24a0*/  ISETP.GE.AND P0, PT, R22, 0x9, PT ;  /* 0x000000091600780c */ /* 0x000fc60003f06270 */
[----:B------:R-:W-:Y:S01]  /*24b0*/  IMAD R10, R19, R152, RZ ;  /* 0x00000098130a7224 */ /* 0x000fe200078e02ff */
[----:B------:R-:W-:Y:S01]  /*24c0*/  IADD3 R8, P3, P4, R14, R12, R8 ;  /* 0x0000000c0e087210 */ /* 0x000fe20007c7e008 */
[----:B------:R-:W-:Y:S02]  /*24d0*/  IMAD.IADD R12, R21, 0x1, R9 ;  /* 0x00000001150c7824 */ /* 0x000fe400078e0209 */
[----:B------:R-:W-:-:S05]  /*24e0*/  @!P5 IMAD R11, R24, R153, R10 ;  /* 0x00000099180bd224 */ /* 0x000fca00078e020a */
[----:B------:R1:W-:Y:S01]  /*24f0*/  @!P5 STG.E.U8 desc[UR36][R4.64], R11 ;  /* 0x0000000b0400d986 */ /* 0x0003e2000c101124 */
[----:B------:R-:W-:Y:S05]  /*2500*/  @P2 BRA `(.L_x_42) ;  /* 0x00000000000c2947 */ /* 0x000fea0003800000 */
[----:B------:R-:W1:Y:S02]  /*2510*/  LDG.E.U8 R164, desc[UR36][R2.64+0x1] ;  /* 0x0000012402a47981 */ /* 0x000e64000c1e1100 */
[----:B-1----:R-:W-:-:S05]  /*2520*/  PRMT R11, R164, 0x8880, RZ ;  /* 0x00008880a40b7816 */ /* 0x002fca00000000ff */
[----:B------:R-:W-:-:S07]  /*2530*/  IMAD R10, R11, R152, RZ ;  /* 0x000000980b0a7224 */ /* 0x000fce00078e02ff */
.L_x_42:
[----:B------:R-:W-:Y:S05]  /*2540*/  BSYNC B1 ;  /* 0x0000000000017941 */ /* 0x000fea0003800000 */
.L_x_41:
[C---:B------:R-:W-:Y:S01]  /*2550*/  ISETP.LT.OR P5, PT, R0.reuse, 0x1, !P0 ;  /* 0x000000010000780c */ /* 0x040fe200047a1670 */
[----:B------:R-:W-:Y:S01]  /*2560*/  @!P2 IMAD R25, R25, R153, R10 ;  /* 0x000000991919a224 */ /* 0x000fe200078e020a */
[----:B------:R-:W-:Y:S01]  /*2570*/  BSSY B1, `(.L_x_43) ;  /* 0x000000a000017945 */ /* 0x000fe20003800000 */
[----:B------:R-:W-:Y:S02]  /*2580*/  IADD3.X R9, R15, R13, R12, P3, P4 ;  /* 0x0000000d0f097210 */ /* 0x000fe40001fe840c */
[C---:B------:R-:W-:Y:S01]  /*2590*/  ISETP.LT.OR P3, PT, R0.reuse, 0x2, !P0 ;  /* 0x000000020000780c */ /* 0x040fe20004761670 */
[----:B------:R2:W-:Y:S01]  /*25a0*/  @!P2 STG.E.U8 desc[UR36][R4.64+0x1], R25 ;  /* 0x000001190400a986 */ /* 0x0005e2000c101124 */
[C---:B------:R-:W-:Y:S02]  /*25b0*/  ISETP.LT.OR P4, PT, R0.reuse, 0x9, !P1 ;  /* 0x000000090000780c */ /* 0x040fe40004f81670 */
[----:B------:R-:W-:-:S04]  /*25c0*/  ISETP.LT.OR P2, PT, R0, 0xa, !P1 ;  /* 0x0000000a0000780c */ /* 0x000fc80004f41670 */
[----:B------:R-:W-:Y:S09]  /*25d0*/  @P5 BRA `(.L_x_44) ;  /* 0x00000000000c5947 */ /* 0x000ff20003800000 */
[----:B------:R-:W1:Y:S02]  /*25e0*/  LDG.E.U8 R164, desc[UR36][R8.64] ;  /* 0x0000002408a47981 */ /* 0x000e64000c1e1100 */
[----:B-1----:R-:W-:-:S05]  /*25f0*/  PRMT R11, R164, 0x8880, RZ ;  /* 0x00008880a40b7816 */ /* 0x002fca00000000ff */
[----:B------:R-:W-:-:S07]  /*2600*/  IMAD R10, R11, R152, RZ ;  /* 0x000000980b0a7224 */ /* 0x000fce00078e02ff */
.L_x_44:
[----:B------:R-:W-:Y:S05]  /*2610*/  BSYNC B1 ;  /* 0x0000000000017941 */ /* 0x000fea0003800000 */
.L_x_43:
[----:B-1----:R-:W-:Y:S01]  /*2620*/  @!P5 IMAD R11, R26, R153, R10 ;  /* 0x000000991a0bd224 */ /* 0x002fe200078e020a */
[----:B------:R-:W-:Y:S04]  /*2630*/  BSSY B1, `(.L_x_45) ;  /* 0x0000006000017945 */ /* 0x000fe80003800000 */
[----:B------:R1:W-:Y:S01]  /*2640*/  @!P5 STG.E.U8 desc[UR36][R6.64], R11 ;  /* 0x0000000b0600d986 */ /* 0x0003e2000c101124 */
[----:B------:R-:W-:Y:S05]  /*2650*/  @P3 BRA `(.L_x_46) ;  /* 0x00000000000c3947 */ /* 0x000fea0003800000 */
[----:B------:R-:W1:Y:S02]  /*2660*/  LDG.E.U8 R164, desc[UR36][R8.64+0x1] ;  /* 0x0000012408a47981 */ /* 0x000e64000c1e1100 */
[----:B-1----:R-:W-:-:S05]  /*2670*/  PRMT R11, R164, 0x8880, RZ ;  /* 0x00008880a40b7816 */ /* 0x002fca00000000ff */
[----:B------:R-:W-:-:S07]  /*2680*/  IMAD R10, R11, R152, RZ ;  /* 0x000000980b0a7224 */ /* 0x000fce00078e02ff */
.L_x_46:
[----:B------:R-:W-:Y:S05]  /*2690*/  BSYNC B1 ;  /* 0x0000000000017941 */ /* 0x000fea0003800000 */
.L_x_45:
[----:B------:R-:W-:Y:S01]  /*26a0*/  @!P3 IMAD R27, R27, R153, R10 ;  /* 0x000000991b1bb224 */ /* 0x000fe200078e020a */
[----:B------:R-:W-:Y:S04]  /*26b0*/  BSSY B1, `(.L_x_47) ;  /* 0x0000006000017945 */ /* 0x000fe80003800000 */
[----:B------:R3:W-:Y:S01]  /*26c0*/  @!P3 STG.E.U8 desc[UR36][R6.64+0x1], R27 ;  /* 0x0000011b0600b986 */ /* 0x0007e2000c101124 */
[----:B------:R-:W-:Y:S05]  /*26d0*/  @P4 BRA `(.L_x_48) ;  /* 0x00000000000c4947 */ /* 0x000fea0003800000 */
[----:B------:R-:W1:Y:S02]  /*26e0*/  LDG.E.U8 R164, desc[UR36][R2.64+0x8] ;  /* 0x0000082402a47981 */ /* 0x000e64000c1e1100 */
[----:B-1----:R-:W-:-:S05]  /*26f0*/  PRMT R11, R164, 0x8880, RZ ;  /* 0x00008880a40b7816 */ /* 0x002fca00000000ff */
[----:B------:R-:W-:-:S07]  /*2700*/  IMAD R10, R11, R152, RZ ;  /* 0x000000980b0a7224 */ /* 0x000fce00078e02ff */
.L_x_48:
[----:B------:R-:W-:Y:S05]  /*2710*/  BSYNC B1 ;  /* 0x0000000000017941 */ /* 0x000fea0003800000 */
.L_x_47:
[----:B-1----:R-:W-:Y:S01]  /*2720*/  @!P4 IMAD R11, R28, R153, R10 ;  /* 0x000000991c0bc224 */ /* 0x002fe200078e020a */
[----:B------:R-:W-:Y:S04]  /*2730*/  BSSY B1, `(.L_x_49) ;  /* 0x0000006000017945 */ /* 0x000fe80003800000 */
[----:B------:R1:W-:Y:S01]  /*2740*/  @!P4 STG.E.U8 desc[UR36][R4.64+0x8], R11 ;  /* 0x0000080b0400c986 */ /* 0x0003e2000c101124 */
[----:B------:R-:W-:Y:S05]  /*2750*/  @P2 BRA `(.L_x_50) ;  /* 0x00000000000c2947 */ /* 0x000fea0003800000 */
[----:B------:R-:W1:Y:S02]  /*2760*/  LDG.E.U8 R164, desc[UR36][R2.64+0x9] ;  /* 0x0000092402a47981 */ /* 0x000e64000c1e1100 */
[----:B-1----:R-:W-:-:S05]  /*2770*/  PRMT R11, R164, 0x8880, RZ ;  /* 0x00008880a40b7816 */ /* 0x002fca00000000ff */
[----:B------:R-:W-:-:S07]  /*2780*/  IMAD R10, R11, R152, RZ ;  /* 0x000000980b0a7224 */ /* 0x000fce00078e02ff */
.L_x_50:
[----:B------:R-:W-:Y:S05]  /*2790*/  BSYNC B1 ;  /* 0x0000000000017941 */ /* 0x000fea0003800000 */
.L_x_49:
[C---:B------:R-:W-:Y:S01]  /*27a0*/  ISETP.LT.OR P4, PT, R0.reuse, 0x9, !P0 ;  /* 0x000000090000780c */ /* 0x040fe20004781670 */
[----:B------:R-:W-:Y:S01]  /*27b0*/  @!P2 IMAD R29, R29, R153, R10 ;  /* 0x000000991d1da224 */ /* 0x000fe200078e020a */
[----:B------:R-:W-:Y:S01]  /*27c0*/  BSSY B1, `(.L_x_51) ;  /* 0x0000009000017945 */ /* 0x000fe20003800000 */
[C---:B------:R-:W-:Y:S02]  /*27d0*/  ISETP.LT.OR P3, PT, R0.reuse, 0xa, !P0 ;  /* 0x0000000a0000780c */ /* 0x040fe40004761670 */
[C---:B------:R-:W-:Y:S01]  /*27e0*/  ISETP.LT.OR P5, PT, R0.reuse, 0x11, !P1 ;  /* 0x000000110000780c */ /* 0x040fe20004fa1670 */
[----:B------:R4:W-:Y:S01]  /*27f0*/  @!P2 STG.E.U8 desc[UR36][R4.64+0x9], R29 ;  /* 0x0000091d0400a986 */ /* 0x0009e2000c101124 */
[----:B------:R-:W-:-:S06]  /*2800*/  ISETP.LT.OR P2, PT, R0, 0x12, !P1 ;  /* 0x000000120000780c */ /* 0x000fcc0004f41670 */
[----:B------:R-:W-:Y:S07]  /*2810*/  @P4 BRA `(.L_x_52) ;  /* 0x00000000000c4947 */ /* 0x000fee0003800000 */
[----:B------:R-:W1:Y:S02]  /*2820*/  LDG.E.U8 R164, desc[UR36][R8.64+0x8] ;  /* 0x0000082408a47981 */ /* 0x000e64000c1e1100 */
[----:B-1----:R-:W-:-:S05]  /*2830*/  PRMT R11, R164, 0x8880, RZ ;  /* 0x00008880a40b7816 */ /* 0x002fca00000000ff */
[----:B------:R-:W-:-:S07]  /*2840*/  IMAD R10, R11, R152, RZ ;  /* 0x000000980b0a7224 */ /* 0x000fce00078e02ff */
.L_x_52:
[----:B------:R-:W-:Y:S05]  /*2850*/  BSYNC B1 ;  /* 0x0000000000017941 */ /* 0x000fea0003800000 */
.L_x_51:
[----:B-1----:R-:W-:Y:S01]  /*2860*/  @!P4 IMAD R11, R30, R153, R10 ;  /* 0x000000991e0bc224 */ /* 0x002fe200078e020a */
[----:B------:R-:W-:Y:S04]  /*2870*/  BSSY B1, `(.L_x_53) ;  /* 0x0000006000017945 */ /* 0x000fe80003800000 */
[----:B------:R1:W-:Y:S01]  /*2880*/  @!P4 STG.E.U8 desc[UR36][R6.64+0x8], R11 ;  /* 0x0000080b0600c986 */ /* 0x0003e2000c101124 */
[----:B------:R-:W-:Y:S05]  /*2890*/  @P3 BRA `(.L_x_54) ;  /* 0x00000000000c3947 */ /* 0x000fea0003800000 */
[----:B------:R-:W1:Y:S02]  /*28a0*/  LDG.E.U8 R164, desc[UR36][R8.64+0x9] ;  /* 0x0000092408a47981 */ /* 0x000e64000c1e1100 */
[----:B-1----:R-:W-:-:S05]  /*28b0*/  PRMT R11, R164, 0x8880, RZ ;  /* 0x00008880a40b7816 */ /* 0x002fca00000000ff */
[----:B------:R-:W-:-:S07]  /*28c0*/  IMAD R10, R11, R152, RZ ;  /* 0x000000980b0a7224 */ /* 0x000fce00078e02ff */
.L_x_54:
[----:B------:R-:W-:Y:S05]  /*28d0*/  BSYNC B1 ;  /* 0x0000000000017941 */ /* 0x000fea0003800000 */
.L_x_53:
[----:B------:R-:W-:Y:S01]  /*28e0*/  @!P3 IMAD R31, R31, R153, R10 ;  /* 0x000000991f1fb224 */ /* 0x000fe200078e020a */
[----:B------:R-:W-:Y:S04]  /*28f0*/  BSSY B1, `(.L_x_55) ;  /* 0x0000006000017945 */ /* 0x000fe80003800000 */
[----:B------:R0:W-:Y:S01]  /*2900*/  @!P3 STG.E.U8 desc[UR36][R6.64+0x9], R31 ;  /* 0x0000091f0600b986 */ /* 0x0001e2000c101124 */
[----:B------:R-:W-:Y:S05]  /*2910*/  @P5 BRA `(.L_x_56) ;  /* 0x00000000000c5947 */ /* 0x000fea0003800000 */
[----:B------:R-:W1:Y:S02]  /*2920*/  LDG.E.U8 R164, desc[UR36][R2.64+0x10] ;  /* 0x0000102402a47981 */ /* 0x000e64000c1e1100 */
[----:B-1----:R-:W-:-:S05]  /*2930*/  PRMT R11, R164, 0x8880, RZ ;  /* 0x00008880a40b7816 */ /* 0x002fca00000000ff */
[----:B------:R-:W-:-:S07]  /*2940*/  IMAD R10, R11, R152, RZ ;  /* 0x000000980b0a7224 */ /* 0x000fce00078e02ff */
.L_x_56:
[----:B------:R-:W-:Y:S05]  /*2950*/  BSYNC B1 ;  /* 0x0000000000017941 */ /* 0x000fea0003800000 */
.L_x_55:
[----:B-1----:R-:W-:Y:S01]  /*2960*/  @!P5 IMAD R11, R32, R153, R10 ;  /* 0x00000099200bd224 */ /* 0x002fe200078e020a */
[----:B------:R-:W-:Y:S04]  /*2970*/  BSSY B1, `(.L_x_57) ;  /* 0x0000006000017945 */ /* 0x000fe80003800000 */
[----:B------:R1:W-:Y:S01]  /*2980*/  @!P5 STG.E.U8 desc[UR36][R4.64+0x10], R11 ;  /* 0x0000100b0400d986 */ /* 0x0003e2000c101124 */
[----:B------:R-:W-:Y:S05]  /*2990*/  @P2 BRA `(.L_x_58) ;  /* 0x00000000000c2947 */ /* 0x000fea0003800000 */
[----:B------:R-:W1:Y:S02]  /*29a0*/  LDG.E.U8 R164, desc[UR36][R2.64+0x11] ;  /* 0x0000112402a47981 */ /* 0x000e64000c1e1100 */
[----:B-1----:R-:W-:-:S05]  /*29b0*/  PRMT R11, R164, 0x8880, RZ ;  /* 0x00008880a40b7816 */ /* 0x002fca00000000ff */
[----:B------:R-:W-:-:S07]  /*29c0*/  IMAD R10, R11, R152, RZ ;  /* 0x000000980b0a7224 */ /* 0x000fce00078e02ff */
.L_x_58:
[----:B------:R-:W-:Y:S05]  /*29d0*/  BSYNC B1 ;  /* 0x0000000000017941 */ /* 0x000fea0003800000 */
.L_x_57:
        /* <DEDUP_REMOVED lines=11> */
.L_x_60:
[----:B------:R-:W-:Y:S05]  /*2a90*/  BSYNC B1 ;  /* 0x0000000000017941 */ /* 0x000fea0003800000 */
.L_x_59:
[----:B-1----:R-:W-:Y:S01]  /*2aa0*/  @!P4 IMAD R11, R34, R153, R10 ;  /* 0x00000099220bc224 */ /* 0x002fe200078e020a */
[----:B------:R-:W-:Y:S04]  /*2ab0*/  BSSY B1, `(.L_x_61) ;  /* 0x0000006000017945 */ /* 0x000fe80003800000 */
[----:B------:R1:W-:Y:S01]  /*2ac0*/  @!P4 STG.E.U8 desc[UR36][R6.64+0x10], R11 ;  /* 0x0000100b0600c986 */ /* 0x0003e2000c101124 */
[----:B------:R-:W-:Y:S05]  /*2ad0*/  @P3 BRA `(.L_x_62) ;  /* 0x00000000000c3947 */ /* 0x000fea0003800000 */
[----:B------:R-:W1:Y:S02]  /*2ae0*/  LDG.E.U8 R164, desc[UR36][R8.64+0x11] ;  /* 0x0000112408a47981 */ /* 0x000e64000c1e1100 */
[----:B-1----:R-:W-:-:S05]  /*2af0*/  PRMT R11, R164, 0x8880, RZ ;  /* 0x00008880a40b7816 */ /* 0x002fca00000000ff */
[----:B------:R-:W-:-:S07]  /*2b00*/  IMAD R10, R11, R152, RZ ;  /* 0x000000980b0a7224 */ /* 0x000fce00078e02ff */
.L_x_62:
[----:B------:R-:W-:Y:S05]  /*2b10*/  BSYNC B1 ;  /* 0x0000000000017941 */ /* 0x000fea0003800000 */
.L_x_61:
[----:B------:R-:W-:Y:S01]  /*2b20*/  @!P3 IMAD R35, R35, R153, R10 ;  /* 0x000000992323b224 */ /* 0x000fe200078e020a */
[----:B------:R-:W-:Y:S04]  /*2b30*/  BSSY B1, `(.L_x_63) ;  /* 0x0000006000017945 */ /* 0x000fe80003800000 */
[----:B------:R0:W-:Y:S01]  /*2b40*/  @!P3 STG.E.U8 desc[UR36][R6.64+0x11], R35 ;  /* 0x000011230600b986 */ /* 0x0001e2000c101124 */
[----:B------:R-:W-:Y:S05]  /*2b50*/  @P5 BRA `(.L_x_64) ;  /* 0x00000000000c5947 */ /* 0x000fea0003800000 */
[----:B------:R-:W1:Y:S02]  /*2b60*/  LDG.E.U8 R164, desc[UR36][R2.64+0x18] ;  /* 0x0000182402a47981 */ /* 0x000e64000c1e1100 */
[----:B-1----:R-:W-:-:S05]  /*2b70*/  PRMT R11, R164, 0x8880, RZ ;  /* 0x00008880a40b7816 */ /* 0x002fca00000000ff */
[----:B------:R-:W-:-:S07]  /*2b80*/  IMAD R10, R11, R152, RZ ;  /* 0x000000980b0a7224 */ /* 0x000fce00078e02ff */
.L_x_64:
[----:B------:R-:W-:Y:S05]  /*2b90*/  BSYNC B1 ;  /* 0x0000000000017941 */ /* 0x000fea0003800000 */
.L_x_63:
[----:B-1----:R-:W-:Y:S01]  /*2ba0*/  @!P5 IMAD R11, R36, R153, R10 ;  /* 0x00000099240bd224 */ /* 0x002fe200078e020a */
[----:B------:R-:W-:Y:S04]  /*2bb0*/  BSSY B1, `(.L_x_65) ;  /* 0x0000006000017945 */ /* 0x000fe80003800000 */
[----:B------:R1:W-:Y:S01]  /*2bc0*/  @!P5 STG.E.U8 desc[UR36][R4.64+0x18], R11 ;  /* 0x0000180b0400d986 */ /* 0x0003e2000c101124 */
[----:B------:R-:W-:Y:S05]  /*2bd0*/  @P2 BRA `(.L_x_66) ;  /* 0x00000000000c2947 */ /* 0x000fea0003800000 */
[----:B------:R-:W1:Y:S02]  /*2be0*/  LDG.E.U8 R164, desc[UR36][R2.64+0x19] ;  /* 0x0000192402a47981 */ /* 0x000e64000c1e1100 */
[----:B-1----:R-:W-:-:S05]  /*2bf0*/  PRMT R11, R164, 0x8880, RZ ;  /* 0x00008880a40b7816 */ /* 0x002fca00000000ff */
[----:B------:R-:W-:-:S07]  /*2c00*/  IMAD R10, R11, R152, RZ ;  /* 0x000000980b0a7224 */ /* 0x000fce00078e02ff */
.L_x_66:
[----:B------:R-:W-:Y:S05]  /*2c10*/  BSYNC B1 ;  /* 0x0000000000017941 */ /* 0x000fea0003800000 */
.L_x_65:
        /* <DEDUP_REMOVED lines=11> */
.L_x_68:
[----:B------:R-:W-:Y:S05]  /*2cd0*/  BSYNC B1 ;  /* 0x0000000000017941 */ /* 0x000fea0003800000 */
.L_x_67:
[----:B-1----:R-:W-:Y:S01]  /*2ce0*/  @!P4 IMAD R11, R38, R153, R10 ;  /* 0x00000099260bc224 */ /* 0x002fe200078e020a */
[----:B------:R-:W-:Y:S04]  /*2cf0*/  BSSY B1, `(.L_x_69) ;  /* 0x0000006000017945 */ /* 0x000fe80003800000 */
[----:B------:R1:W-:Y:S01]  /*2d00*/  @!P4 STG.E.U8 desc[UR36][R6.64+0x18], R11 ;  /* 0x0000180b0600c986 */ /* 0x0003e2000c101124 */
[----:B------:R-:W-:Y:S05]  /*2d10*/  @P3 BRA `(.L_x_70) ;  /* 0x00000000000c3947 */ /* 0x000fea0003800000 */
[----:B------:R-:W1:Y:S02]  /*2d20*/  LDG.E.U8 R164, desc[UR36][R8.64+0x19] ;  /* 0x0000192408a47981 */ /* 0x000e64000c1e1100 */
[----:B-1----:R-:W-:-:S05]  /*2d30*/  PRMT R11, R164, 0x8880, RZ ;  /* 0x00008880a40b7816 */ /* 0x002fca00000000ff */
[----:B------:R-:W-:-:S07]  /*2d40*/  IMAD R10, R11, R152, RZ ;  /* 0x000000980b0a7224 */ /* 0x000fce00078e02ff */
.L_x_70:
[----:B------:R-:W-:Y:S05]  /*2d50*/  BSYNC B1 ;  /* 0x0000000000017941 */ /* 0x000fea0003800000 */
.L_x_69:
[----:B------:R-:W-:Y:S01]  /*2d60*/  @!P3 IMAD R39, R39, R153, R10 ;  /* 0x000000992727b224 */ /* 0x000fe200078e020a */
[----:B------:R-:W-:Y:S04]  /*2d70*/  BSSY B1, `(.L_x_71) ;  /* 0x0000006000017945 */ /* 0x000fe80003800000 */
[----:B------:R0:W-:Y:S01]  /*2d80*/  @!P3 STG.E.U8 desc[UR36][R6.64+0x19], R39 ;  /* 0x000019270600b986 */ /* 0x0001e2000c101124 */
[----:B------:R-:W-:Y:S05]  /*2d90*/  @P5 BRA `(.L_x_72) ;  /* 0x00000000000c5947 */ /* 0x000fea0003800000 */
[----:B------:R-:W1:Y:S02]  /*2da0*/  LDG.E.U8 R164, desc[UR36][R2.64+0x20] ;  /* 0x0000202402a47981 */ /* 0x000e64000c1e1100 */
[----:B-1----:R-:W-:-:S05]  /*2db0*/  PRMT R11, R164, 0x8880, RZ ;  /* 0x00008880a40b7816 */ /* 0x002fca00000000ff */
[----:B------:R-:W-:-:S07]  /*2dc0*/  IMAD R10, R11, R152, RZ ;  /* 0x000000980b0a7224 */ /* 0x000fce00078e02ff */
.L_x_72:
[----:B------:R-:W-:Y:S05]  /*2dd0*/  BSYNC B1 ;  /* 0x0000000000017941 */ /* 0x000fea0003800000 */
.L_x_71:
[----:B-1----:R-:W-:Y:S01]  /*2de0*/  @!P5 IMAD R11, R40, R153, R10 ;  /* 0x00000099280bd224 */ /* 0x002fe200078e020a */
[----:B------:R-:W-:Y:S04]  /*2df0*/  BSSY B1, `(.L_x_73) ;  /* 0x0000006000017945 */ /* 0x000fe80003800000 */
[----:B------:R1:W-:Y:S01]  /*2e00*/  @!P5 STG.E.U8 desc[UR36][R4.64+0x20], R11 ;  /* 0x0000200b0400d986 */ /* 0x0003e2000c101124 */
[----:B------:R-:W-:Y:S05]  /*2e10*/  @P2 BRA `(.L_x_74) ;  /* 0x00000000000c2947 */ /* 0x000fea0003800000 */
[----:B------:R-:W1:Y:S02]  /*2e20*/  LDG.E.U8 R164, desc[UR36][R2.64+0x21] ;  /* 0x0000212402a47981 */ /* 0x000e64000c1e1100 */
[----:B-1----:R-:W-:-:S05]  /*2e30*/  PRMT R11, R164, 0x8880, RZ ;  /* 0x00008880a40b7816 */ /* 0x002fca00000000ff */
[----:B------:R-:W-:-:S07]  /*2e40*/  IMAD R10, R11, R152, RZ ;  /* 0x000000980b0a7224 */ /* 0x000fce00078e02ff */
.L_x_74:
[----:B------:R-:W-:Y:S05]  /*2e50*/  BSYNC B1 ;  /* 0x0000000000017941 */ /* 0x000fea0003800000 */
.L_x_73:
        /* <DEDUP_REMOVED lines=11> */
.L_x_76:
[----:B------:R-:W-:Y:S05]  /*2f10*/  BSYNC B1 ;  /* 0x0000000000017941 */ /* 0x000fea0003800000 */
.L_x_75:
[----:B-1----:R-:W-:Y:S01]  /*2f20*/  @!P4 IMAD R11, R42, R153, R10 ;  /* 0x000000992a0bc224 */ /* 0x002fe200078e020a */
[----:B------:R-:W-:Y:S04]  /*2f30*/  BSSY B1, `(.L_x_77) ;  /* 0x0000006000017945 */ /* 0x000fe80003800000 */
[----:B------:R1:W-:Y:S01]  /*2f40*/  @!P4 STG.E.U8 desc[UR36][R6.64+0x20], R11 ;  /* 0x0000200b0600c986 */ /* 0x0003e2000c101124 */
[----:B------:R-:W-:Y:S05]  /*2f50*/  @P3 BRA `(.L_x_78) ;  /* 0x00000000000c3947 */ /* 0x000fea0003800000 */
[----:B------:R-:W1:Y:S02]  /*2f60*/  LDG.E.U8 R164, desc[UR36][R8.64+0x21] ;  /* 0x0000212408a47981 */ /* 0x000e64000c1e1100 */
[----:B-1----:R-:W-:-:S05]  /*2f70*/  PRMT R11, R164, 0x8880, RZ ;  /* 0x00008880a40b7816 */ /* 0x002fca00000000ff */
[----:B------:R-:W-:-:S07]  /*2f80*/  IMAD R10, R11, R152, RZ ;  /* 0x000000980b0a7224 */ /* 0x000fce00078e02ff */
.L_x_78:
[----:B------:R-:W-:Y:S05]  /*2f90*/  BSYNC B1 ;  /* 0x0000000000017941 */ /* 0x000fea0003800000 */
.L_x_77:
[----:B------:R-:W-:Y:S01]  /*2fa0*/  @!P3 IMAD R43, R43, R153, R10 ;  /* 0x000000992b2bb224 */ /* 0x000fe200078e020a */
[----:B------:R-:W-:Y:S04]  /*2fb0*/  BSSY B1, `(.L_x_79) ;  /* 0x0000006000017945 */ /* 0x000fe80003800000 */
[----:B------:R0:W-:Y:S01]  /*2fc0*/  @!P3 STG.E.U8 desc[UR36][R6.64+0x21], R43 ;  /* 0x0000212b0600b986 */ /* 0x0001e2000c101124 */
[----:B------:R-:W-:Y:S05]  /*2fd0*/  @P5 BRA `(.L_x_80) ;  /* 0x00000000000c5947 */ /* 0x000fea0003800000 */
[----:B------:R-:W1:Y:S02]  /*2fe0*/  LDG.E.U8 R164, desc[UR36][R2.64+0x28] ;  /* 0x0000282402a47981 */ /* 0x000e64000c1e1100 */
[----:B-1----:R-:W-:-:S05]  /*2ff0*/  PRMT R11, R164, 0x8880, RZ ;  /* 0x00008880a40b7816 */ /* 0x002fca00000000ff */
[----:B------:R-:W-:-:S07]  /*3000*/  IMAD R10, R11, R152, RZ ;  /* 0x000000980b0a7224 */ /* 0x000fce00078e02ff */
.L_x_80:
[----:B------:R-:W-:Y:S05]  /*3010*/  BSYNC B1 ;  /* 0x0000000000017941 */ /* 0x000fea0003800000 */
.L_x_79:
[----:B-1----:R-:W-:Y:S01]  /*3020*/  @!P5 IMAD R11, R44, R153, R10 ;  /* 0x000000992c0bd224 */ /* 0x002fe200078e020a */
[----:B------:R-:W-:Y:S04]  /*3030*/  BSSY B1, `(.L_x_81) ;  /* 0x0000006000017945 */ /* 0x000fe80003800000 */
[----:B------:R1:W-:Y:S01]  /*3040*/  @!P5 STG.E.U8 desc[UR36][R4.64+0x28], R11 ;  /* 0x0000280b0400d986 */ /* 0x0003e2000c101124 */
[----:B------:R-:W-:Y:S05]  /*3050*/  @P2 BRA `(.L_x_82) ;  /* 0x00000000000c2947 */ /* 0x000fea0003800000 */
[----:B------:R-:W1:Y:S02]  /*3060*/  LDG.E.U8 R164, desc[UR36][R2.64+0x29] ;  /* 0x0000292402a47981 */ /* 0x000e64000c1e1100 */
[----:B-1----:R-:W-:-:S05]  /*3070*/  PRMT R11, R164, 0x8880, RZ ;  /* 0x00008880a40b7816 */ /* 0x002fca00000000ff */
[----:B------:R-:W-:-:S07]  /*3080*/  IMAD R10, R11, R152, RZ ;  /* 0x000000980b0a7224 */ /* 0x000fce00078e02ff */
.L_x_82:
[----:B------:R-:W-:Y:S05]  /*3090*/  BSYNC B1 ;  /* 0x0000000000017941 */ /* 0x000fea0003800000 */
.L_x_81:
        /* <DEDUP_REMOVED lines=11> */
.L_x_84:
[----:B------:R-:W-:Y:S05]  /*3150*/  BSYNC B1 ;  /* 0x0000000000017941 */ /* 0x000fea0003800000 */
.L_x_83:
[----:B-1----:R-:W-:Y:S01]  /*3160*/  @!P4 IMAD R11, R46, R153, R10 ;  /* 0x000000992e0bc224 */ /* 0x002fe200078e020a */
[----:B------:R-:W-:Y:S04]  /*3170*/  BSSY B1, `(.L_x_85) ;  /* 0x0000006000017945 */ /* 0x000fe80003800000 */
[----:B------:R1:W-:Y:S01]  /*3180*/  @!P4 STG.E.U8 desc[UR36][R6.64+0x28], R11 ;  /* 0x0000280b0600c986 */ /* 0x0003e2000c101124 */
[----:B------:R-:W-:Y:S05]  /*3190*/  @P3 BRA `(.L_x_86) ;  /* 0x00000000000c3947 */ /* 0x000fea0003800000 */
[----:B------:R-:W1:Y:S02]  /*31a0*/  LDG.E.U8 R164, desc[UR36][R8.64+0x29] ;  /* 0x0000292408a47981 */ /* 0x000e64000c1e1100 */
[----:B-1----:R-:W-:-:S05]  /*31b0*/  PRMT R11, R164, 0x8880, RZ ;  /* 0x00008880a40b7816 */ /* 0x002fca00000000ff */
[----:B------:R-:W-:-:S07]  /*31c0*/  IMAD R10, R11, R152, RZ ;  /* 0x000000980b0a7224 */ /* 0x000fce00078e02ff */
.L_x_86:
[----:B------:R-:W-:Y:S05]  /*31d0*/  BSYNC B1 ;  /* 0x0000000000017941 */ /* 0x000fea0003800000 */
.L_x_85:
[----:B------:R-:W-:Y:S01]  /*31e0*/  @!P3 IMAD R47, R47, R153, R10 ;  /* 0x000000992f2fb224 */ /* 0x000fe200078e020a */
[----:B------:R-:W-:Y:S04]  /*31f0*/  BSSY B1, `(.L_x_87) ;  /* 0x0000006000017945 */ /* 0x000fe80003800000 */
[----:B------:R0:W-:Y:S01]  /*3200*/  @!P3 STG.E.U8 desc[UR36][R6.64+0x29], R47 ;  /* 0x0000292f0600b986 */ /* 0x0001e2000c101124 */
[----:B------:R-:W-:Y:S05]  /*3210*/  @P5 BRA `(.L_x_88) ;  /* 0x00000000000c5947 */ /* 0x000fea0003800000 */
[----:B------:R-:W1:Y:S02]  /*3220*/  LDG.E.U8 R164, desc[UR36][R2.64+0x30] ;  /* 0x0000302402a47981 */ /* 0x000e64000c1e1100 */
[----:B-1----:R-:W-:-:S05]  /*3230*/  PRMT R11, R164, 0x8880, RZ ;  /* 0x00008880a40b7816 */ /* 0x002fca00000000ff */
[----:B------:R-:W-:-:S07]  /*3240*/  IMAD R10, R11, R152, RZ ;  /* 0x000000980b0a7224 */ /* 0x000fce00078e02ff */
.L_x_88:
[----:B------:R-:W-:Y:S05]  /*3250*/  BSYNC B1 ;  /* 0x0000000000017941 */ /* 0x000fea0003800000 */
.L_x_87:
[----:B-1----:R-:W-:Y:S01]  /*3260*/  @!P5 IMAD R11, R48, R153, R10 ;  /* 0x00000099300bd224 */ /* 0x002fe200078e020a */
[----:B------:R-:W-:Y:S04]  /*3270*/  BSSY B1, `(.L_x_89) ;  /* 0x0000006000017945 */ /* 0x000fe80003800000 */
[----:B------:R1:W-:Y:S01]  /*3280*/  @!P5 STG.E.U8 desc[UR36][R4.64+0x30], R11 ;  /* 0x0000300b0400d986 */ /* 0x0003e2000c101124 */
[----:B------:R-:W-:Y:S05]  /*3290*/  @P2 BRA `(.L_x_90) ;  /* 0x00000000000c2947 */ /* 0x000fea0003800000 */
[----:B------:R-:W1:Y:S02]  /*32a0*/  LDG.E.U8 R164, desc[UR36][R2.64+0x31] ;  /* 0x0000312402a47981 */ /* 0x000e64000c1e1100 */
[----:B-1----:R-:W-:-:S05]  /*32b0*/  PRMT R11, R164, 0x8880, RZ ;  /* 0x00008880a40b7816 */ /* 0x002fca00000000ff */
[----:B------:R-:W-:-:S07]  /*32c0*/  IMAD R10, R11, R152, RZ ;  /* 0x000000980b0a7224 */ /* 0x000fce00078e02ff */
.L_x_90:
[----:B------:R-:W-:Y:S05]  /*32d0*/  BSYNC B1 ;  /* 0x0000000000017941 */ /* 0x000fea0003800000 */
.L_x_89:
        /* <DEDUP_REMOVED lines=11> */
.L_x_92:
[----:B------:R-:W-:Y:S05]  /*3390*/  BSYNC B1 ;  /* 0x0000000000017941 */ /* 0x000fea0003800000 */
.L_x_91:
[----:B-1----:R-:W-:Y:S01]  /*33a0*/  @!P4 IMAD R11, R50, R153, R10 ;  /* 0x00000099320bc224 */ /* 0x002fe200078e020a */
[----:B------:R-:W-:Y:S04]  /*33b0*/  BSSY B1, `(.L_x_93) ;  /* 0x0000006000017945 */ /* 0x000fe80003800000 */
[----:B------:R1:W-:Y:S01]  /*33c0*/  @!P4 STG.E.U8 desc[UR36][R6.64+0x30], R11 ;  /* 0x0000300b0600c986 */ /* 0x0003e2000c101124 */
[----:B------:R-:W-:Y:S05]  /*33d0*/  @P3 BRA `(.L_x_94) ;  /* 0x00000000000c3947 */ /* 0x000fea0003800000 */
[----:B------:R-:W1:Y:S02]  /*33e0*/  LDG.E.U8 R164, desc[UR36][R8.64+0x31] ;  /* 0x0000312408a47981 */ /* 0x000e64000c1e1100 */
[----:B-1----:R-:W-:-:S05]  /*33f0*/  PRMT R11, R164, 0x8880, RZ ;  /* 0x00008880a40b7816 */ /* 0x002fca00000000ff */
[----:B------:R-:W-:-:S07]  /*3400*/  IMAD R10, R11, R152, RZ ;  /* 0x000000980b0a7224 */ /* 0x000fce00078e02ff */
.L_x_94:
[----:B------:R-:W-:Y:S05]  /*3410*/  BSYNC B1 ;  /* 0x0000000000017941 */ /* 0x000fea0003800000 */
.L_x_93:
[----:B------:R-:W-:Y:S01]  /*3420*/  @!P3 IMAD R51, R51, R153, R10 ;  /* 0x000000993333b224 */ /* 0x000fe200078e020a */
[----:B------:R-:W-:Y:S04]  /*3430*/  BSSY B1, `(.L_x_95) ;  /* 0x0000006000017945 */ /* 0x000fe80003800000 */
[----:B------:R0:W-:Y:S01]  /*3440*/  @!P3 STG.E.U8 desc[UR36][R6.64+0x31], R51 ;  /* 0x000031330600b986 */ /* 0x0001e2000c101124 */
[----:B------:R-:W-:Y:S05]  /*3450*/  @P5 BRA `(.L_x_96) ;  /* 0x00000000000c5947 */ /* 0x000fea0003800000 */
[----:B------:R-:W1:Y:S02]  /*3460*/  LDG.E.U8 R164, desc[UR36][R2.64+0x38] ;  /* 0x0000382402a47981 */ /* 0x000e64000c1e1100 */
[----:B-1----:R-:W-:-:S05]  /*3470*/  PRMT R11, R164, 0x8880, RZ ;  /* 0x00008880a40b7816 */ /* 0x002fca00000000ff */
[----:B------:R-:W-:-:S07]  /*3480*/  IMAD R10, R11, R152, RZ ;  /* 0x000000980b0a7224 */ /* 0x000fce00078e02ff */
.L_x_96:
[----:B------:R-:W-:Y:S05]  /*3490*/  BSYNC B1 ;  /* 0x0000000000017941 */ /* 0x000fea0003800000 */
.L_x_95:
[----:B-1----:R-:W-:Y:S01]  /*34a0*/  @!P5 IMAD R11, R52, R153, R10 ;  /* 0x00000099340bd224 */ /* 0x002fe200078e020a */
[----:B------:R-:W-:Y:S04]  /*34b0*/  BSSY B1, `(.L_x_97) ;  /* 0x0000006000017945 */ /* 0x000fe80003800000 */
[----:B------:R1:W-:Y:S01]  /*34c0*/  @!P5 STG.E.U8 desc[UR36][R4.64+0x38], R11 ;  /* 0x0000380b0400d986 */ /* 0x0003e2000c101124 */
[----:B------:R-:W-:Y:S05]  /*34d0*/  @P2 BRA `(.L_x_98) ;  /* 0x00000000000c2947 */ /* 0x000fea0003800000 */
[----:B------:R-:W1:Y:S02]  /*34e0*/  LDG.E.U8 R164, desc[UR36][R2.64+0x39] ;  /* 0x0000392402a47981 */ /* 0x000e64000c1e1100 */
[----:B-1----:R-:W-:-:S05]  /*34f0*/  PRMT R11, R164, 0x8880, RZ ;  /* 0x00008880a40b7816 */ /* 0x002fca00000000ff */
[----:B------:R-:W-:-:S07]  /*3500*/  IMAD R10, R11, R152, RZ ;  /* 0x000000980b0a7224 */ /* 0x000fce00078e02ff */
.L_x_98:
[----:B------:R-:W-:Y:S05]  /*3510*/  BSYNC B1 ;  /* 0x0000000000017941 */ /* 0x000fea0003800000 */
.L_x_97:
        /* <DEDUP_REMOVED lines=11> */
.L_x_100:
[----:B------:R-:W-:Y:S05]  /*35d0*/  BSYNC B1 ;  /* 0x0000000000017941 */ /* 0x000fea0003800000 */
.L_x_99:
[----:B-1----:R-:W-:Y:S01]  /*35e0*/  @!P4 IMAD R11, R54, R153, R10 ;  /* 0x00000099360bc224 */ /* 0x002fe200078e020a */
[----:B------:R-:W-:Y:S04]  /*35f0*/  BSSY B1, `(.L_x_101) ;  /* 0x0000006000017945 */ /* 0x000fe80003800000 */
[----:B------:R1:W-:Y:S01]  /*3600*/  @!P4 STG.E.U8 desc[UR36][R6.64+0x38], R11 ;  /* 0x0000380b0600c986 */ /* 0x0003e2000c101124 */
[----:B------:R-:W-:Y:S05]  /*3610*/  @P3 BRA `(.L_x_102) ;  /* 0x00000000000c3947 */ /* 0x000fea0003800000 */
[----:B------:R-:W1:Y:S02]  /*3620*/  LDG.E.U8 R164, desc[UR36][R8.64+0x39] ;  /* 0x0000392408a47981 */ /* 0x000e64000c1e1100 */
[----:B-1----:R-:W-:-:S05]  /*3630*/  PRMT R11, R164, 0x8880, RZ ;  /* 0x00008880a40b7816 */ /* 0x002fca00000000ff */
[----:B------:R-:W-:-:S07]  /*3640*/  IMAD R10, R11, R152, RZ ;  /* 0x000000980b0a7224 */ /* 0x000fce00078e02ff */
.L_x_102:
[----:B------:R-:W-:Y:S05]  /*3650*/  BSYNC B1 ;  /* 0x0000000000017941 */ /* 0x000fea0003800000 */
.L_x_101:
[----:B------:R-:W-:Y:S01]  /*3660*/  @!P3 IMAD R55, R55, R153, R10 ;  /* 0x000000993737b224 */ /* 0x000fe200078e020a */
[----:B------:R-:W-:Y:S04]  /*3670*/  BSSY B1, `(.L_x_103) ;  /* 0x0000006000017945 */ /* 0x000fe80003800000 */
[----:B------:R0:W-:Y:S01]  /*3680*/  @!P3 STG.E.U8 desc[UR36][R6.64+0x39], R55 ;  /* 0x000039370600b986 */ /* 0x0001e2000c101124 */
[----:B------:R-:W-:Y:S05]  /*3690*/  @P5 BRA `(.L_x_104) ;  /* 0x00000000000c5947 */ /* 0x000fea0003800000 */
[----:B------:R-:W1:Y:S02]  /*36a0*/  LDG.E.U8 R164, desc[UR36][R2.64+0x40] ;  /* 0x0000402402a47981 */ /* 0x000e64000c1e1100 */
[----:B-1----:R-:W-:-:S05]  /*36b0*/  PRMT R11, R164, 0x8880, RZ ;  /* 0x00008880a40b7816 */ /* 0x002fca00000000ff */
[----:B------:R-:W-:-:S07]  /*36c0*/  IMAD R10, R11, R152, RZ ;  /* 0x000000980b0a7224 */ /* 0x000fce00078e02ff */
.L_x_104:
[----:B------:R-:W-:Y:S05]  /*36d0*/  BSYNC B1 ;  /* 0x0000000000017941 */ /* 0x000fea0003800000 */
.L_x_103:
[----:B-1----:R-:W-:Y:S01]  /*36e0*/  @!P5 IMAD R11, R56, R153, R10 ;  /* 0x00000099380bd224 */ /* 0x002fe200078e020a */
[----:B------:R-:W-:Y:S04]  /*36f0*/  BSSY B1, `(.L_x_105) ;  /* 0x0000006000017945 */ /* 0x000fe80003800000 */
[----:B------:R1:W-:Y:S01]  /*3700*/  @!P5 STG.E.U8 desc[UR36][R4.64+0x40], R11 ;  /* 0x0000400b0400d986 */ /* 0x0003e2000c101124 */
[----:B------:R-:W-:Y:S05]  /*3710*/  @P2 BRA `(.L_x_106) ;  /* 0x00000000000c2947 */ /* 0x000fea0003800000 */
[----:B------:R-:W1:Y:S02]  /*3720*/  LDG.E.U8 R164, desc[UR36][R2.64+0x41] ;  /* 0x0000412402a47981 */ /* 0x000e64000c1e1100 */
[----:B-1----:R-:W-:-:S05]  /*3730*/  PRMT R11, R164, 0x8880, RZ ;  /* 0x00008880a40b7816 */ /* 0x002fca00000000ff */
[----:B------:R-:W-:-:S07]  /*3740*/  IMAD R10, R11, R152, RZ ;  /* 0x000000980b0a7224 */ /* 0x000fce00078e02ff */
.L_x_106:
[----:B------:R-:W-:Y:S05]  /*3750*/  BSYNC B1 ;  /* 0x0000000000017941 */ /* 0x000fea0003800000 */
.L_x_105:
        /* <DEDUP_REMOVED lines=11> */
.L_x_108:
[----:B------:R-:W-:Y:S05]  /*3810*/  BSYNC B1 ;  /* 0x0000000000017941 */ /* 0x000fea0003800000 */
.L_x_107:
[----:B-1----:R-:W-:Y:S01]  /*3820*/  @!P4 IMAD R11, R58, R153, R10 ;  /* 0x000000993a0bc224 */ /* 0x002fe200078e020a */
[----:B------:R-:W-:Y:S04]  /*3830*/  BSSY B1, `(.L_x_109) ;  /* 0x0000006000017945 */ /* 0x000fe80003800000 */
[----:B------:R1:W-:Y:S01]  /*3840*/  @!P4 STG.E.U8 desc[UR36][R6.64+0x40], R11 ;  /* 0x0000400b0600c986 */ /* 0x0003e2000c101124 */
[----:B------:R-:W-:Y:S05]  /*3850*/  @P3 BRA `(.L_x_110) ;  /* 0x00000000000c3947 */ /* 0x000fea0003800000 */
[----:B------:R-:W1:Y:S02]  /*3860*/  LDG.E.U8 R164, desc[UR36][R8.64+0x41] ;  /* 0x0000412408a47981 */ /* 0x000e64000c1e1100 */
[----:B-1----:R-:W-:-:S05]  /*3870*/  PRMT R11, R164, 0x8880, RZ ;  /* 0x00008880a40b7816 */ /* 0x002fca00000000ff */
[----:B------:R-:W-:-:S07]  /*3880*/  IMAD R10, R11, R152, RZ ;  /* 0x000000980b0a7224 */ /* 0x000fce00078e02ff */
.L_x_110:
[----:B------:R-:W-:Y:S05]  /*3890*/  BSYNC B1 ;  /* 0x0000000000017941 */ /* 0x000fea0003800000 */
.L_x_109:
[----:B------:R-:W-:Y:S01]  /*38a0*/  @!P3 IMAD R59, R59, R153, R10 ;  /* 0x000000993b3bb224 */ /* 0x000fe200078e020a */
[----:B------:R-:W-:Y:S04]  /*38b0*/  BSSY B1, `(.L_x_111) ;  /* 0x0000006000017945 */ /* 0x000fe80003800000 */
[----:B------:R0:W-:Y:S01]  /*38c0*/  @!P3 STG.E.U8 desc[UR36][R6.64+0x41], R59 ;  /* 0x0000413b0600b986 */ /* 0x0001e2000c101124 */
[----:B------:R-:W-:Y:S05]  /*38d0*/  @P5 BRA `(.L_x_112) ;  /* 0x00000000000c5947 */ /* 0x000fea0003800000 */
[----:B------:R-:W1:Y:S02]  /*38e0*/  LDG.E.U8 R164, desc[UR36][R2.64+0x48] ;  /* 0x0000482402a47981 */ /* 0x000e64000c1e1100 */
[----:B-1----:R-:W-:-:S05]  /*38f0*/  PRMT R11, R164, 0x8880, RZ ;  /* 0x00008880a40b7816 */ /* 0x002fca00000000ff */
[----:B------:R-:W-:-:S07]  /*3900*/  IMAD R10, R11, R152, RZ ;  /* 0x000000980b0a7224 */ /* 0x000fce00078e02ff */
.L_x_112:
[----:B------:R-:W-:Y:S05]  /*3910*/  BSYNC B1 ;  /* 0x0000000000017941 */ /* 0x000fea0003800000 */
.L_x_111:
[----:B-1----:R-:W-:Y:S01]  /*3920*/  @!P5 IMAD R11, R60, R153, R10 ;  /* 0x000000993c0bd224 */ /* 0x002fe200078e020a */
[----:B------:R-:W-:Y:S04]  /*3930*/  BSSY B1, `(.L_x_113) ;  /* 0x0000006000017945 */ /* 0x000fe80003800000 */
[----:B------:R1:W-:Y:S01]  /*3940*/  @!P5 STG.E.U8 desc[UR36][R4.64+0x48], R11 ;  /* 0x0000480b0400d986 */ /* 0x0003e2000c101124 */
[----:B------:R-:W-:Y:S05]  /*3950*/  @P2 BRA `(.L_x_114) ;  /* 0x00000000000c2947 */ /* 0x000fea0003800000 */
[----:B------:R-:W1:Y:S02]  /*3960*/  LDG.E.U8 R164, desc[UR36][R2.64+0x49] ;  /* 0x0000492402a47981 */ /* 0x000e64000c1e1100 */
[----:B-1----:R-:W-:-:S05]  /*3970*/  PRMT R11, R164, 0x8880, RZ ;  /* 0x00008880a40b7816 */ /* 0x002fca00000000ff */
[----:B------:R-:W-:-:S07]  /*3980*/  IMAD R10, R11, R152, RZ ;  /* 0x000000980b0a7224 */ /* 0x000fce00078e02ff */
.L_x_114:
[----:B------:R-:W-:Y:S05]  /*3990*/  BSYNC B1 ;  /* 0x0000000000017941 */ /* 0x000fea0003800000 */
.L_x_113:
        /* <DEDUP_REMOVED lines=11> */
.L_x_116:
[----:B------:R-:W-:Y:S05]  /*3a50*/  BSYNC B1 ;  /* 0x0000000000017941 */ /* 0x000fea0003800000 */
.L_x_115:
[----:B-1----:R-:W-:Y:S01]  /*3a60*/  @!P4 IMAD R11, R62, R153, R10 ;  /* 0x000000993e0bc224 */ /* 0x002fe200078e020a */
[----:B------:R-:W-:Y:S04]  /*3a70*/  BSSY B1, `(.L_x_117) ;  /* 0x0000006000017945 */ /* 0x000fe80003800000 */
[----:B------:R1:W-:Y:S01]  /*3a80*/  @!P4 STG.E.U8 desc[UR36][R6.64+0x48], R11 ;  /* 0x0000480b0600c986 */ /* 0x0003e2000c101124 */
[----:B------:R-:W-:Y:S05]  /*3a90*/  @P3 BRA `(.L_x_118) ;  /* 0x00000000000c3947 */ /* 0x000fea0003800000 */
[----:B------:R-:W1:Y:S02]  /*3aa0*/  LDG.E.U8 R164, desc[UR36][R8.64+0x49] ;  /* 0x0000492408a47981 */ /* 0x000e64000c1e1100 */
[----:B-1----:R-:W-:-:S05]  /*3ab0*/  PRMT R11, R164, 0x8880, RZ ;  /* 0x00008880a40b7816 */ /* 0x002fca00000000ff */
[----:B------:R-:W-:-:S07]  /*3ac0*/  IMAD R10, R11, R152, RZ ;  /* 0x000000980b0a7224 */ /* 0x000fce00078e02ff */
.L_x_118:
[----:B------:R-:W-:Y:S05]  /*3ad0*/  BSYNC B1 ;  /* 0x0000000000017941 */ /* 0x000fea0003800000 */
.L_x_117:
[----:B------:R-:W-:Y:S01]  /*3ae0*/  @!P3 IMAD R63, R63, R153, R10 ;  /* 0x000000993f3fb224 */ /* 0x000fe200078e020a */
[----:B------:R-:W-:Y:S04]  /*3af0*/  BSSY B1, `(.L_x_119) ;  /* 0x0000006000017945 */ /* 0x000fe80003800000 */
[----:B------:R0:W-:Y:S01]  /*3b00*/  @!P3 STG.E.U8 desc[UR36][R6.64+0x49], R63 ;  /* 0x0000493f0600b986 */ /* 0x0001e2000c101124 */
[----:B------:R-:W-:Y:S05]  /*3b10*/  @P5 BRA `(.L_x_120) ;  /* 0x00000000000c5947 */ /* 0x000fea0003800000 */
[----:B------:R-:W1:Y:S02]  /*3b20*/  LDG.E.U8 R164, desc[UR36][R2.64+0x50] ;  /* 0x0000502402a47981 */ /* 0x000e64000c1e1100 */
[----:B-1----:R-:W-:-:S05]  /*3b30*/  PRMT R11, R164, 0x8880, RZ ;  /* 0x00008880a40b7816 */ /* 0x002fca00000000ff */
[----:B------:R-:W-:-:S07]  /*3b40*/  IMAD R10, R11, R152, RZ ;  /* 0x000000980b0a7224 */ /* 0x000fce00078e02ff */
.L_x_120:
[----:B------:R-:W-:Y:S05]  /*3b50*/  BSYNC B1 ;  /* 0x0000000000017941 */ /* 0x000fea0003800000 */
.L_x_119:
[----:B-1----:R-:W-:Y:S01]  /*3b60*/  @!P5 IMAD R11, R64, R153, R10 ;  /* 0x00000099400bd224 */ /* 0x002fe200078e020a */
[----:B------:R-:W-:Y:S04]  /*3b70*/  BSSY B1, `(.L_x_121) ;  /* 0x0000006000017945 */ /* 0x000fe80003800000 */
[----:B------:R1:W-:Y:S01]  /*3b80*/  @!P5 STG.E.U8 desc[UR36][R4.64+0x50], R11 ;  /* 0x0000500b0400d986 */ /* 0x0003e2000c101124 */
[----:B------:R-:W-:Y:S05]  /*3b90*/  @P2 BRA `(.L_x_122) ;  /* 0x00000000000c2947 */ /* 0x000fea0003800000 */
[----:B------:R-:W1:Y:S02]  /*3ba0*/  LDG.E.U8 R164, desc[UR36][R2.64+0x51] ;  /* 0x0000512402a47981 */ /* 0x000e64000c1e1100 */
[----:B-1----:R-:W-:-:S05]  /*3bb0*/  PRMT R11, R164, 0x8880, RZ ;  /* 0x00008880a40b7816 */ /* 0x002fca00000000ff */
[----:B------:R-:W-:-:S07]  /*3bc0*/  IMAD R10, R11, R152, RZ ;  /* 0x000000980b0a7224 */ /* 0x000fce00078e02ff */
.L_x_122:
[----:B------:R-:W-:Y:S05]  /*3bd0*/  BSYNC B1 ;  /* 0x0000000000017941 */ /* 0x000fea0003800000 */
.L_x_121:
        /* <DEDUP_REMOVED lines=11> */
.L_x_124:
[----:B------:R-:W-:Y:S05]  /*3c90*/  BSYNC B1 ;  /* 0x0000000000017941 */ /* 0x000fea0003800000 */
.L_x_123:
[----:B-1----:R-:W-:Y:S01]  /*3ca0*/  @!P4 IMAD R11, R66, R153, R10 ;  /* 0x00000099420bc224 */ /* 0x002fe200078e020a */
[----:B------:R-:W-:Y:S04]  /*3cb0*/  BSSY B1, `(.L_x_125) ;  /* 0x0000006000017945 */ /* 0x000fe80003800000 */
[----:B------:R1:W-:Y:S01]  /*3cc0*/  @!P4 STG.E.U8 desc[UR36][R6.64+0x50], R11 ;  /* 0x0000500b0600c986 */ /* 0x0003e2000c101124 */
[----:B------:R-:W-:Y:S05]  /*3cd0*/  @P3 BRA `(.L_x_126) ;  /* 0x00000000000c3947 */ /* 0x000fea0003800000 */
[----:B------:R-:W1:Y:S02]  /*3ce0*/  LDG.E.U8 R164, desc[UR36][R8.64+0x51] ;  /* 0x0000512408a47981 */ /* 0x000e64000c1e1100 */
[----:B-1----:R-:W-:-:S05]  /*3cf0*/  PRMT R11, R164, 0x8880, RZ ;  /* 0x00008880a40b7816 */ /* 0x002fca00000000ff */
[----:B------:R-:W-:-:S07]  /*3d00*/  IMAD R10, R11, R152, RZ ;  /* 0x000000980b0a7224 */ /* 0x000fce00078e02ff */
.L_x_126:
[----:B------:R-:W-:Y:S05]  /*3d10*/  BSYNC B1 ;  /* 0x0000000000017941 */ /* 0x000fea0003800000 */
.L_x_125:
[----:B------:R-:W-:Y:S01]  /*3d20*/  @!P3 IMAD R67, R67, R153, R10 ;  /* 0x000000994343b224 */ /* 0x000fe200078e020a */
[----:B------:R-:W-:Y:S04]  /*3d30*/  BSSY B1, `(.L_x_127) ;  /* 0x0000006000017945 */ /* 0x000fe80003800000 */
[----:B------:R0:W-:Y:S01]  /*3d40*/  @!P3 STG.E.U8 desc[UR36][R6.64+0x51], R67 ;  /* 0x000051430600b986 */ /* 0x0001e2000c101124 */
[----:B------:R-:W-:Y:S05]  /*3d50*/  @P5 BRA `(.L_x_128) ;  /* 0x00000000000c5947 */ /* 0x000fea0003800000 */
[----:B------:R-:W1:Y:S02]  /*3d60*/  LDG.E.U8 R164, desc[UR36][R2.64+0x58] ;  /* 0x0000582402a47981 */ /* 0x000e64000c1e1100 */
[----:B-1----:R-:W-:-:S05]  /*3d70*/  PRMT R11, R164, 0x8880, RZ ;  /* 0x00008880a40b7816 */ /* 0x002fca00000000ff */
[----:B------:R-:W-:-:S07]  /*3d80*/  IMAD R10, R11, R152, RZ ;  /* 0x000000980b0a7224 */ /* 0x000fce00078e02ff */
.L_x_128:
[----:B------:R-:W-:Y:S05]  /*3d90*/  BSYNC B1 ;  /* 0x0000000000017941 */ /* 0x000fea0003800000 */
.L_x_127:
[----:B-1----:R-:W-:Y:S01]  /*3da0*/  @!P5 IMAD R11, R68, R153, R10 ;  /* 0x00000099440bd224 */ /* 0x002fe200078e020a */
[----:B------:R-:W-:Y:S04]  /*3db0*/  BSSY B1, `(.L_x_129) ;  /* 0x0000006000017945 */ /* 0x000fe80003800000 */
[----:B------:R1:W-:Y:S01]  /*3dc0*/  @!P5 STG.E.U8 desc[UR36][R4.64+0x58], R11 ;  /* 0x0000580b0400d986 */ /* 0x0003e2000c101124 */
[----:B------:R-:W-:Y:S05]  /*3dd0*/  @P2 BRA `(.L_x_130) ;  /* 0x00000000000c2947 */ /* 0x000fea0003800000 */
[----:B------:R-:W1:Y:S02]  /*3de0*/  LDG.E.U8 R164, desc[UR36][R2.64+0x59] ;  /* 0x0000592402a47981 */ /* 0x000e64000c1e1100 */
[----:B-1----:R-:W-:-:S05]  /*3df0*/  PRMT R11, R164, 0x8880, RZ ;  /* 0x00008880a40b7816 */ /* 0x002fca00000000ff */
[----:B------:R-:W-:-:S07]  /*3e00*/  IMAD R10, R11, R152, RZ ;  /* 0x000000980b0a7224 */ /* 0x000fce00078e02ff */
.L_x_130:
[----:B------:R-:W-:Y:S05]  /*3e10*/  BSYNC B1 ;  /* 0x0000000000017941 */ /* 0x000fea0003800000 */
.L_x_129:
        /* <DEDUP_REMOVED lines=11> */
.L_x_132:
[----:B------:R-:W-:Y:S05]  /*3ed0*/  BSYNC B1 ;  /* 0x0000000000017941 */ /* 0x000fea0003800000 */
.L_x_131:
[----:B-1----:R-:W-:Y:S01]  /*3ee0*/  @!P4 IMAD R11, R70, R153, R10 ;  /* 0x00000099460bc224 */ /* 0x002fe200078e020a */
[----:B------:R-:W-:Y:S04]  /*3ef0*/  BSSY B1, `(.L_x_133) ;  /* 0x0000006000017945 */ /* 0x000fe80003800000 */
[----:B------:R1:W-:Y:S01]  /*3f00*/  @!P4 STG.E.U8 desc[UR36][R6.64+0x58], R11 ;  /* 0x0000580b0600c986 */ /* 0x0003e2000c101124 */
[----:B------:R-:W-:Y:S05]  /*3f10*/  @P3 BRA `(.L_x_134) ;  /* 0x00000000000c3947 */ /* 0x000fea0003800000 */
[----:B------:R-:W1:Y:S02]  /*3f20*/  LDG.E.U8 R164, desc[UR36][R8.64+0x59] ;  /* 0x0000592408a47981 */ /* 0x000e64000c1e1100 */
[----:B-1----:R-:W-:-:S05]  /*3f30*/  PRMT R11, R164, 0x8880, RZ ;  /* 0x00008880a40b7816 */ /* 0x002fca00000000ff */
[----:B------:R-:W-:-:S07]  /*3f40*/  IMAD R10, R11, R152, RZ ;  /* 0x000000980b0a7224 */ /* 0x000fce00078e02ff */
.L_x_134:
[----:B------:R-:W-:Y:S05]  /*3f50*/  BSYNC B1 ;  /* 0x0000000000017941 */ /* 0x000fea0003800000 */
.L_x_133:
[----:B------:R-:W-:Y:S01]  /*3f60*/  @!P3 IMAD R71, R71, R153, R10 ;  /* 0x000000994747b224 */ /* 0x000fe200078e020a */
[----:B------:R-:W-:Y:S04]  /*3f70*/  BSSY B1, `(.L_x_135) ;  /* 0x0000006000017945 */ /* 0x000fe80003800000 */
[----:B------:R0:W-:Y:S01]  /*3f80*/  @!P3 STG.E.U8 desc[UR36][R6.64+0x59], R71 ;  /* 0x000059470600b986 */ /* 0x0001e2000c101124 */
[----:B------:R-:W-:Y:S05]  /*3f90*/  @P5 BRA `(.L_x_136) ;  /* 0x00000000000c5947 */ /* 0x000fea0003800000 */
[----:B------:R-:W1:Y:S02]  /*3fa0*/  LDG.E.U8 R164, desc[UR36][R2.64+0x60] ;  /* 0x0000602402a47981 */ /* 0x000e64000c1e1100 */
[----:B-1----:R-:W-:-:S05]  /*3fb0*/  PRMT R11, R164, 0x8880, RZ ;  /* 0x00008880a40b7816 */ /* 0x002fca00000000ff */
[----:B------:R-:W-:-:S07]  /*3fc0*/  IMAD R10, R11, R152, RZ ;  /* 0x000000980b0a7224 */ /* 0x000fce00078e02ff */
.L_x_136:
[----:B------:R-:W-:Y:S05]  /*3fd0*/  BSYNC B1 ;  /* 0x0000000000017941 */ /* 0x000fea0003800000 */
.L_x_135:
[----:B-1----:R-:W-:Y:S01]  /*3fe0*/  @!P5 IMAD R11, R72, R153, R10 ;  /* 0x00000099480bd224 */ /* 0x002fe200078e020a */
[----:B------:R-:W-:Y:S04]  /*3ff0*/  BSSY B1, `(.L_x_137) ;  /* 0x0000006000017945 */ /* 0x000fe80003800000 */
[----:B------:R1:W-:Y:S01]  /*4000*/  @!P5 STG.E.U8 desc[UR36][R4.64+0x60], R11 ;  /* 0x0000600b0400d986 */ /* 0x0003e2000c101124 */
[----:B------:R-:W-:Y:S05]  /*4010*/  @P2 BRA `(.L_x_138) ;  /* 0x00000000000c2947 */ /* 0x000fea0003800000 */
[----:B------:R-:W1:Y:S02]  /*4020*/  LDG.E.U8 R164, desc[UR36][R2.64+0x61] ;  /* 0x0000612402a47981 */ /* 0x000e64000c1e1100 */
[----:B-1----:R-:W-:-:S05]  /*4030*/  PRMT R11, R164, 0x8880, RZ ;  /* 0x00008880a40b7816 */ /* 0x002fca00000000ff */
[----:B------:R-:W-:-:S07]  /*4040*/  IMAD R10, R11, R152, RZ ;  /* 0x000000980b0a7224 */ /* 0x000fce00078e02ff */
.L_x_138:
[----:B------:R-:W-:Y:S05]  /*4050*/  BSYNC B1 ;  /* 0x0000000000017941 */ /* 0x000fea0003800000 */
.L_x_137:
        /* <DEDUP_REMOVED lines=11> */
.L_x_140:
[----:B------:R-:W-:Y:S05]  /*4110*/  BSYNC B1 ;  /* 0x0000000000017941 */ /* 0x000fea0003800000 */
.L_x_139:
[----:B-1----:R-:W-:Y:S01]  /*4120*/  @!P4 IMAD R11, R74, R153, R10 ;  /* 0x000000994a0bc224 */ /* 0x002fe200078e020a */
[----:B------:R-:W-:Y:S04]  /*4130*/  BSSY B1, `(.L_x_141) ;  /* 0x0000006000017945 */ /* 0x000fe80003800000 */
[----:B------:R1:W-:Y:S01]  /*4140*/  @!P4 STG.E.U8 desc[UR36][R6.64+0x60], R11 ;  /* 0x0000600b0600c986 */ /* 0x0003e2000c101124 */
[----:B------:R-:W-:Y:S05]  /*4150*/  @P3 BRA `(.L_x_142) ;  /* 0x00000000000c3947 */ /* 0x000fea0003800000 */
[----:B------:R-:W1:Y:S02]  /*4160*/  LDG.E.U8 R164, desc[UR36][R8.64+0x61] ;  /* 0x0000612408a47981 */ /* 0x000e64000c1e1100 */
[----:B-1----:R-:W-:-:S05]  /*4170*/  PRMT R11, R164, 0x8880, RZ ;  /* 0x00008880a40b7816 */ /* 0x002fca00000000ff */
[----:B------:R-:W-:-:S07]  /*4180*/  IMAD R10, R11, R152, RZ ;  /* 0x000000980b0a7224 */ /* 0x000fce00078e02ff */
.L_x_142:
[----:B------:R-:W-:Y:S05]  /*4190*/  BSYNC B1 ;  /* 0x0000000000017941 */ /* 0x000fea0003800000 */
.L_x_141:
[----:B------:R-:W-:Y:S01]  /*41a0*/  @!P3 IMAD R75, R75, R153, R10 ;  /* 0x000000994b4bb224 */ /* 0x000fe200078e020a */
[----:B------:R-:W-:Y:S04]  /*41b0*/  BSSY B1, `(.L_x_143) ;  /* 0x0000006000017945 */ /* 0x000fe80003800000 */
[----:B------:R0:W-:Y:S01]  /*41c0*/  @!P3 STG.E.U8 desc[UR36][R6.64+0x61], R75 ;  /* 0x0000614b0600b986 */ /* 0x0001e2000c101124 */
[----:B------:R-:W-:Y:S05]  /*41d0*/  @P5 BRA `(.L_x_144) ;  /* 0x00000000000c5947 */ /* 0x000fea0003800000 */
[----:B------:R-:W1:Y:S02]  /*41e0*/  LDG.E.U8 R164, desc[UR36][R2.64+0x68] ;  /* 0x0000682402a47981 */ /* 0x000e64000c1e1100 */
[----:B-1----:R-:W-:-:S05]  /*41f0*/  PRMT R11, R164, 0x8880, RZ ;  /* 0x00008880a40b7816 */ /* 0x002fca00000000ff */
[----:B------:R-:W-:-:S07]  /*4200*/  IMAD R10, R11, R152, RZ ;  /* 0x000000980b0a7224 */ /* 0x000fce00078e02ff */
.L_x_144:
[----:B------:R-:W-:Y:S05]  /*4210*/  BSYNC B1 ;  /* 0x0000000000017941 */ /* 0x000fea0003800000 */
.L_x_143:
[----:B-1----:R-:W-:Y:S01]  /*4220*/  @!P5 IMAD R11, R76, R153, R10 ;  /* 0x000000994c0bd224 */ /* 0x002fe200078e020a */
[----:B------:R-:W-:Y:S04]  /*4230*/  BSSY B1, `(.L_x_145) ;  /* 0x0000006000017945 */ /* 0x000fe80003800000 */
[----:B------:R1:W-:Y:S01]  /*4240*/  @!P5 STG.E.U8 desc[UR36][R4.64+0x68], R11 ;  /* 0x0000680b0400d986 */ /* 0x0003e2000c101124 */
[----:B------:R-:W-:Y:S05]  /*4250*/  @P2 BRA `(.L_x_146) ;  /* 0x00000000000c2947 */ /* 0x000fea0003800000 */
[----:B------:R-:W1:Y:S02]  /*4260*/  LDG.E.U8 R164, desc[UR36][R2.64+0x69] ;  /* 0x0000692402a47981 */ /* 0x000e64000c1e1100 */
[----:B-1----:R-:W-:-:S05]  /*4270*/  PRMT R11, R164, 0x8880, RZ ;  /* 0x00008880a40b7816 */ /* 0x002fca00000000ff */
[----:B------:R-:W-:-:S07]  /*4280*/  IMAD R10, R11, R152, RZ ;  /* 0x000000980b0a7224 */ /* 0x000fce00078e02ff */
.L_x_146:
[----:B------:R-:W-:Y:S05]  /*4290*/  BSYNC B1 ;  /* 0x0000000000017941 */ /* 0x000fea0003800000 */
.L_x_145:
        /* <DEDUP_REMOVED lines=11> */
.L_x_148:
[----:B------:R-:W-:Y:S05]  /*4350*/  BSYNC B1 ;  /* 0x0000000000017941 */ /* 0x000fea0003800000 */
.L_x_147:
[----:B-1----:R-:W-:Y:S01]  /*4360*/  @!P4 IMAD R11, R78, R153, R10 ;  /* 0x000000994e0bc224 */ /* 0x002fe200078e020a */
[----:B------:R-:W-:Y:S04]  /*4370*/  BSSY B1, `(.L_x_149) ;  /* 0x0000006000017945 */ /* 0x000fe80003800000 */
[----:B------:R1:W-:Y:S01]  /*4380*/  @!P4 STG.E.U8 desc[UR36][R6.64+0x68], R11 ;  /* 0x0000680b0600c986 */ /* 0x0003e2000c101124 */
[----:B------:R-:W-:Y:S05]  /*4390*/  @P3 BRA `(.L_x_150) ;  /* 0x00000000000c3947 */ /* 0x000fea0003800000 */
[----:B------:R-:W1:Y:S02]  /*43a0*/  LDG.E.U8 R164, desc[UR36][R8.64+0x69] ;  /* 0x0000692408a47981 */ /* 0x000e64000c1e1100 */
[----:B-1----:R-:W-:-:S05]  /*43b0*/  PRMT R11, R164, 0x8880, RZ ;  /* 0x00008880a40b7816 */ /* 0x002fca00000000ff */
[----:B------:R-:W-:-:S07]  /*43c0*/  IMAD R10, R11, R152, RZ ;  /* 0x000000980b0a7224 */ /* 0x000fce00078e02ff */
.L_x_150:
[----:B------:R-:W-:Y:S05]  /*43d0*/  BSYNC B1 ;  /* 0x0000000000017941 */ /* 0x000fea0003800000 */
.L_x_149:
[----:B------:R-:W-:Y:S01]  /*43e0*/  @!P3 IMAD R79, R79, R153, R10 ;  /* 0x000000994f4fb224 */ /* 0x000fe200078e020a */
[----:B------:R-:W-:Y:S04]  /*43f0*/  BSSY B1, `(.L_x_151) ;  /* 0x0000006000017945 */ /* 0x000fe80003800000 */
[----:B------:R0:W-:Y:S01]  /*4400*/  @!P3 STG.E.U8 desc[UR36][R6.64+0x69], R79 ;  /* 0x0000694f0600b986 */ /* 0x0001e2000c101124 */
[----:B------:R-:W-:Y:S05]  /*4410*/  @P5 BRA `(.L_x_152) ;  /* 0x00000000000c5947 */ /* 0x000fea0003800000 */
[----:B------:R-:W1:Y:S02]  /*4420*/  LDG.E.U8 R164, desc[UR36][R2.64+0x70] ;  /* 0x0000702402a47981 */ /* 0x000e64000c1e1100 */
[----:B-1----:R-:W-:-:S05]  /*4430*/  PRMT R11, R164, 0x8880, RZ ;  /* 0x00008880a40b7816 */ /* 0x002fca00000000ff */
[----:B------:R-:W-:-:S07]  /*4440*/  IMAD R10, R11, R152, RZ ;  /* 0x000000980b0a7224 */ /* 0x000fce00078e02ff */
.L_x_152:
[----:B------:R-:W-:Y:S05]  /*4450*/  BSYNC B1 ;  /* 0x0000000000017941 */ /* 0x000fea0003800000 */
.L_x_151:
[----:B-1----:R-:W-:Y:S01]  /*4460*/  @!P5 IMAD R11, R80, R153, R10 ;  /* 0x00000099500bd224 */ /* 0x002fe200078e020a */
[----:B------:R-:W-:Y:S04]  /*4470*/  BSSY B1, `(.L_x_153) ;  /* 0x0000006000017945 */ /* 0x000fe80003800000 */
[----:B------:R1:W-:Y:S01]  /*4480*/  @!P5 STG.E.U8 desc[UR36][R4.64+0x70], R11 ;  /* 0x0000700b0400d986 */ /* 0x0003e2000c101124 */
[----:B------:R-:W-:Y:S05]  /*4490*/  @P2 BRA `(.L_x_154) ;  /* 0x00000000000c2947 */ /* 0x000fea0003800000 */
[----:B------:R-:W1:Y:S02]  /*44a0*/  LDG.E.U8 R164, desc[UR36][R2.64+0x71] ;  /* 0x0000712402a47981 */ /* 0x000e64000c1e1100 */
[----:B-1----:R-:W-:-:S05]  /*44b0*/  PRMT R11, R164, 0x8880, RZ ;  /* 0x00008880a40b7816 */ /* 0x002fca00000000ff */
[----:B------:R-:W-:-:S07]  /*44c0*/  IMAD R10, R11, R152, RZ ;  /* 0x000000980b0a7224 */ /* 0x000fce00078e02ff */
.L_x_154:
[----:B------:R-:W-:Y:S05]  /*44d0*/  BSYNC B1 ;  /* 0x0000000000017941 */ /* 0x000fea0003800000 */
.L_x_153:
        /* <DEDUP_REMOVED lines=11> */
.L_x_156:
[----:B------:R-:W-:Y:S05]  /*4590*/  BSYNC B1 ;  /* 0x0000000000017941 */ /* 0x000fea0003800000 */
.L_x_155:
[----:B-1----:R-:W-:Y:S01]  /*45a0*/  @!P4 IMAD R11, R82, R153, R10 ;  /* 0x00000099520bc224 */ /* 0x002fe200078e020a */
[----:B------:R-:W-:Y:S04]  /*45b0*/  BSSY B1, `(.L_x_157) ;  /* 0x0000006000017945 */ /* 0x000fe80003800000 */
[----:B------:R1:W-:Y:S01]  /*45c0*/  @!P4 STG.E.U8 desc[UR36][R6.64+0x70], R11 ;  /* 0x0000700b0600c986 */ /* 0x0003e2000c101124 */
[----:B------:R-:W-:Y:S05]  /*45d0*/  @P3 BRA `(.L_x_158) ;  /* 0x00000000000c3947 */ /* 0x000fea0003800000 */
[----:B------:R-:W1:Y:S02]  /*45e0*/  LDG.E.U8 R164, desc[UR36][R8.64+0x71] ;  /* 0x0000712408a47981 */ /* 0x000e64000c1e1100 */
[----:B-1----:R-:W-:-:S05]  /*45f0*/  PRMT R11, R164, 0x8880, RZ ;  /* 0x00008880a40b7816 */ /* 0x002fca00000000ff */
[----:B------:R-:W-:-:S07]  /*4600*/  IMAD R10, R11, R152, RZ ;  /* 0x000000980b0a7224 */ /* 0x000fce00078e02ff */
.L_x_158:
[----:B------:R-:W-:Y:S05]  /*4610*/  BSYNC B1 ;  /* 0x0000000000017941 */ /* 0x000fea0003800000 */
.L_x_157:
[----:B------:R-:W-:Y:S01]  /*4620*/  @!P3 IMAD R83, R83, R153, R10 ;  /* 0x000000995353b224 */ /* 0x000fe200078e020a */
[----:B------:R-:W-:Y:S04]  /*4630*/  BSSY B1, `(.L_x_159) ;  /* 0x0000006000017945 */ /* 0x000fe80003800000 */
[----:B------:R0:W-:Y:S01]  /*4640*/  @!P3 STG.E.U8 desc[UR36][R6.64+0x71], R83 ;  /* 0x000071530600b986 */ /* 0x0001e2000c101124 */
[----:B------:R-:W-:Y:S05]  /*4650*/  @P5 BRA `(.L_x_160) ;  /* 0x00000000000c5947 */ /* 0x000fea0003800000 */
[----:B------:R-:W1:Y:S02]  /*4660*/  LDG.E.U8 R164, desc[UR36][R2.64+0x78] ;  /* 0x0000782402a47981 */ /* 0x000e64000c1e1100 */
[----:B-1----:R-:W-:-:S05]  /*4670*/  PRMT R11, R164, 0x8880, RZ ;  /* 0x00008880a40b7816 */ /* 0x002fca00000000ff */
[----:B------:R-:W-:-:S07]  /*4680*/  IMAD R10, R11, R152, RZ ;  /* 0x000000980b0a7224 */ /* 0x000fce00078e02ff */
.L_x_160:
[----:B------:R-:W-:Y:S05]  /*4690*/  BSYNC B1 ;  /* 0x0000000000017941 */ /* 0x000fea0003800000 */
.L_x_159:
[----:B-1----:R-:W-:Y:S01]  /*46a0*/  @!P5 IMAD R11, R84, R153, R10 ;  /* 0x00000099540bd224 */ /* 0x002fe200078e020a */
[----:B------:R-:W-:Y:S04]  /*46b0*/  BSSY B1, `(.L_x_161) ;  /* 0x0000006000017945 */ /* 0x000fe80003800000 */
[----:B------:R1:W-:Y:S01]  /*46c0*/  @!P5 STG.E.U8 desc[UR36][R4.64+0x78], R11 ;  /* 0x0000780b0400d986 */ /* 0x0003e2000c101124 */
[----:B------:R-:W-:Y:S05]  /*46d0*/  @P2 BRA `(.L_x_162) ;  /* 0x00000000000c2947 */ /* 0x000fea0003800000 */
[----:B------:R-:W1:Y:S02]  /*46e0*/  LDG.E.U8 R164, desc[UR36][R2.64+0x79] ;  /* 0x0000792402a47981 */ /* 0x000e64000c1e1100 */
[----:B-1----:R-:W-:-:S05]  /*46f0*/  PRMT R11, R164, 0x8880, RZ ;  /* 0x00008880a40b7816 */ /* 0x002fca00000000ff */
[----:B------:R-:W-:-:S07]  /*4700*/  IMAD R10, R11, R152, RZ ;  /* 0x000000980b0a7224 */ /* 0x000fce00078e02ff */
.L_x_162:
[----:B------:R-:W-:Y:S05]  /*4710*/  BSYNC B1 ;  /* 0x0000000000017941 */ /* 0x000fea0003800000 */
.L_x_161:
        /* <DEDUP_REMOVED lines=11> */
.L_x_164:
[----:B------:R-:W-:Y:S05]  /*47d0*/  BSYNC B1 ;  /* 0x0000000000017941 */ /* 0x000fea0003800000 */
.L_x_163:
[----:B-1----:R-:W-:Y:S01]  /*47e0*/  @!P4 IMAD R11, R86, R153, R10 ;  /* 0x00000099560bc224 */ /* 0x002fe200078e020a */
[----:B------:R-:W-:Y:S04]  /*47f0*/  BSSY B1, `(.L_x_165) ;  /* 0x0000006000017945 */ /* 0x000fe80003800000 */
[----:B------:R1:W-:Y:S01]  /*4800*/  @!P4 STG.E.U8 desc[UR36][R6.64+0x78], R11 ;  /* 0x0000780b0600c986 */ /* 0x0003e2000c101124 */
[----:B------:R-:W-:Y:S05]  /*4810*/  @P3 BRA `(.L_x_166) ;  /* 0x00000000000c3947 */ /* 0x000fea0003800000 */
[----:B------:R-:W1:Y:S02]  /*4820*/  LDG.E.U8 R164, desc[UR36][R8.64+0x79] ;  /* 0x0000792408a47981 */ /* 0x000e64000c1e1100 */
[----:B-1----:R-:W-:-:S05]  /*4830*/  PRMT R11, R164, 0x8880, RZ ;  /* 0x00008880a40b7816 */ /* 0x002fca00000000ff */
[----:B------:R-:W-:-:S07]  /*4840*/  IMAD R10, R11, R152, RZ ;  /* 0x000000980b0a7224 */ /* 0x000fce00078e02ff */
.L_x_166:
[----:B------:R-:W-:Y:S05]  /*4850*/  BSYNC B1 ;  /* 0x0000000000017941 */ /* 0x000fea0003800000 */
.L_x_165:
[----:B------:R-:W-:Y:S01]  /*4860*/  @!P3 IMAD R87, R87, R153, R10 ;  /* 0x000000995757b224 */ /* 0x000fe200078e020a */
[----:B------:R-:W-:Y:S04]  /*4870*/  BSSY B1, `(.L_x_167) ;  /* 0x0000006000017945 */ /* 0x000fe80003800000 */
[----:B------:R0:W-:Y:S01]  /*4880*/  @!P3 STG.E.U8 desc[UR36][R6.64+0x79], R87 ;  /* 0x000079570600b986 */ /* 0x0001e2000c101124 */
[----:B------:R-:W-:Y:S05]  /*4890*/  @P5 BRA `(.L_x_168) ;  /* 0x00000000000c5947 */ /* 0x000fea0003800000 */
[----:B------:R-:W1:Y:S02]  /*48a0*/  LDG.E.U8 R164, desc[UR36][R2.64+0x80] ;  /* 0x0000802402a47981 */ /* 0x000e64000c1e1100 */
[----:B-1----:R-:W-:-:S05]  /*48b0*/  PRMT R11, R164, 0x8880, RZ ;  /* 0x00008880a40b7816 */ /* 0x002fca00000000ff */
[----:B------:R-:W-:-:S07]  /*48c0*/  IMAD R10, R11, R152, RZ ;  /* 0x000000980b0a7224 */ /* 0x000fce00078e02ff */
.L_x_168:
[----:B------:R-:W-:Y:S05]  /*48d0*/  BSYNC B1 ;  /* 0x0000000000017941 */ /* 0x000fea0003800000 */
.L_x_167:
[----:B-1----:R-:W-:Y:S01]  /*48e0*/  @!P5 IMAD R11, R88, R153, R10 ;  /* 0x00000099580bd224 */ /* 0x002fe200078e020a */
[----:B------:R-:W-:Y:S04]  /*48f0*/  BSSY B1, `(.L_x_169) ;  /* 0x0000006000017945 */ /* 0x000fe80003800000 */
[----:B------:R1:W-:Y:S01]  /*4900*/  @!P5 STG.E.U8 desc[UR36][R4.64+0x80], R11 ;  /* 0x0000800b0400d986 */ /* 0x0003e2000c101124 */
[----:B------:R-:W-:Y:S05]  /*4910*/  @P2 BRA `(.L_x_170) ;  /* 0x00000000000c2947 */ /* 0x000fea0003800000 */
[----:B------:R-:W1:Y:S02]  /*4920*/  LDG.E.U8 R164, desc[UR36][R2.64+0x81] ;  /* 0x0000812402a47981 */ /* 0x000e64000c1e1100 */
[----:B-1----:R-:W-:-:S05]  /*4930*/  PRMT R11, R164, 0x8880, RZ ;  /* 0x00008880a40b7816 */ /* 0x002fca00000000ff */
[----:B------:R-:W-:-:S07]  /*4940*/  IMAD R10, R11, R152, RZ ;  /* 0x000000980b0a7224 */ /* 0x000fce00078e02ff */
.L_x_170:
[----:B------:R-:W-:Y:S05]  /*4950*/  BSYNC B1 ;  /* 0x0000000000017941 */ /* 0x000fea0003800000 */
.L_x_169:
        /* <DEDUP_REMOVED lines=11> */
.L_x_172:
[----:B------:R-:W-:Y:S05]  /*4a10*/  BSYNC B1 ;  /* 0x0000000000017941 */ /* 0x000fea0003800000 */
.L_x_171:
[----:B-1----:R-:W-:Y:S01]  /*4a20*/  @!P4 IMAD R11, R90, R153, R10 ;  /* 0x000000995a0bc224 */ /* 0x002fe200078e020a */
[----:B------:R-:W-:Y:S04]  /*4a30*/  BSSY B1, `(.L_x_173) ;  /* 0x0000006000017945 */ /* 0x000fe80003800000 */
[----:B------:R1:W-:Y:S01]  /*4a40*/  @!P4 STG.E.U8 desc[UR36][R6.64+0x80], R11 ;  /* 0x0000800b0600c986 */ /* 0x0003e2000c101124 */
[----:B------:R-:W-:Y:S05]  /*4a50*/  @P3 BRA `(.L_x_174) ;  /* 0x00000000000c3947 */ /* 0x000fea0003800000 */
[----:B------:R-:W1:Y:S02]  /*4a60*/  LDG.E.U8 R164, desc[UR36][R8.64+0x81] ;  /* 0x0000812408a47981 */ /* 0x000e64000c1e1100 */
[----:B-1----:R-:W-:-:S05]  /*4a70*/  PRMT R11, R164, 0x8880, RZ ;  /* 0x00008880a40b7816 */ /* 0x002fca00000000ff */
[----:B------:R-:W-:-:S07]  /*4a80*/  IMAD R10, R11, R152, RZ ;  /* 0x000000980b0a7224 */ /* 0x000fce00078e02ff */
.L_x_174:
[----:B------:R-:W-:Y:S05]  /*4a90*/  BSYNC B1 ;  /* 0x0000000000017941 */ /* 0x000fea0003800000 */
.L_x_173:
[----:B------:R-:W-:Y:S01]  /*4aa0*/  @!P3 IMAD R91, R91, R153, R10 ;  /* 0x000000995b5bb224 */ /* 0x000fe200078e020a */
[----:B------:R-:W-:Y:S04]  /*4ab0*/  BSSY B1, `(.L_x_175) ;  /* 0x0000006000017945 */ /* 0x000fe80003800000 */
[----:B------:R0:W-:Y:S01]  /*4ac0*/  @!P3 STG.E.U8 desc[UR36][R6.64+0x81], R91 ;  /* 0x0000815b0600b986 */ /* 0x0001e2000c101124 */
[----:B------:R-:W-:Y:S05]  /*4ad0*/  @P5 BRA `(.L_x_176) ;  /* 0x00000000000c5947 */ /* 0x000fea0003800000 */
[----:B------:R-:W1:Y:S02]  /*4ae0*/  LDG.E.U8 R164, desc[UR36][R2.64+0x88] ;  /* 0x0000882402a47981 */ /* 0x000e64000c1e1100 */
[----:B-1----:R-:W-:-:S05]  /*4af0*/  PRMT R11, R164, 0x8880, RZ ;  /* 0x00008880a40b7816 */ /* 0x002fca00000000ff */
[----:B------:R-:W-:-:S07]  /*4b00*/  IMAD R10, R11, R152, RZ ;  /* 0x000000980b0a7224 */ /* 0x000fce00078e02ff */
.L_x_176:
[----:B------:R-:W-:Y:S05]  /*4b10*/  BSYNC B1 ;  /* 0x0000000000017941 */ /* 0x000fea0003800000 */
.L_x_175:
[----:B-1----:R-:W-:Y:S01]  /*4b20*/  @!P5 IMAD R11, R92, R153, R10 ;  /* 0x000000995c0bd224 */ /* 0x002fe200078e020a */
[----:B------:R-:W-:Y:S04]  /*4b30*/  BSSY B1, `(.L_x_177) ;  /* 0x0000006000017945 */ /* 0x000fe80003800000 */
[----:B------:R1:W-:Y:S01]  /*4b40*/  @!P5 STG.E.U8 desc[UR36][R4.64+0x88], R11 ;  /* 0x0000880b0400d986 */ /* 0x0003e2000c101124 */
[----:B------:R-:W-:Y:S05]  /*4b50*/  @P2 BRA `(.L_x_178) ;  /* 0x00000000000c2947 */ /* 0x000fea0003800000 */
[----:B------:R-:W1:Y:S02]  /*4b60*/  LDG.E.U8 R164, desc[UR36][R2.64+0x89] ;  /* 0x0000892402a47981 */ /* 0x000e64000c1e1100 */
[----:B-1----:R-:W-:-:S05]  /*4b70*/  PRMT R11, R164, 0x8880, RZ ;  /* 0x00008880a40b7816 */ /* 0x002fca00000000ff */
[----:B------:R-:W-:-:S07]  /*4b80*/  IMAD R10, R11, R152, RZ ;  /* 0x000000980b0a7224 */ /* 0x000fce00078e02ff */
.L_x_178:
[----:B------:R-:W-:Y:S05]  /*4b90*/  BSYNC B1 ;  /* 0x0000000000017941 */ /* 0x000fea0003800000 */
.L_x_177:
        /* <DEDUP_REMOVED lines=11> */
.L_x_180:
[----:B------:R-:W-:Y:S05]  /*4c50*/  BSYNC B1 ;  /* 0x0000000000017941 */ /* 0x000fea0003800000 */
.L_x_179:
[----:B-1----:R-:W-:Y:S01]  /*4c60*/  @!P4 IMAD R11, R94, R153, R10 ;  /* 0x000000995e0bc224 */ /* 0x002fe200078e020a */
[----:B------:R-:W-:Y:S04]  /*4c70*/  BSSY B1, `(.L_x_181) ;  /* 0x0000006000017945 */ /* 0x000fe80003800000 */
[----:B------:R1:W-:Y:S01]  /*4c80*/  @!P4 STG.E.U8 desc[UR36][R6.64+0x88], R11 ;  /* 0x0000880b0600c986 */ /* 0x0003e2000c101124 */
[----:B------:R-:W-:Y:S05]  /*4c90*/  @P3 BRA `(.L_x_182) ;  /* 0x00000000000c3947 */ /* 0x000fea0003800000 */
[----:B------:R-:W1:Y:S02]  /*4ca0*/  LDG.E.U8 R164, desc[UR36][R8.64+0x89] ;  /* 0x0000892408a47981 */ /* 0x000e64000c1e1100 */
[----:B-1----:R-:W-:-:S05]  /*4cb0*/  PRMT R11, R164, 0x8880, RZ ;  /* 0x00008880a40b7816 */ /* 0x002fca00000000ff */
[----:B------:R-:W-:-:S07]  /*4cc0*/  IMAD R10, R11, R152, RZ ;  /* 0x000000980b0a7224 */ /* 0x000fce00078e02ff */
.L_x_182:
[----:B------:R-:W-:Y:S05]  /*4cd0*/  BSYNC B1 ;  /* 0x0000000000017941 */ /* 0x000fea0003800000 */
.L_x_181:
[----:B------:R-:W-:Y:S01]  /*4ce0*/  @!P3 IMAD R95, R95, R153, R10 ;  /* 0x000000995f5fb224 */ /* 0x000fe200078e020a */
[----:B------:R-:W-:Y:S04]  /*4cf0*/  BSSY B1, `(.L_x_183) ;  /* 0x0000006000017945 */ /* 0x000fe80003800000 */
[----:B------:R0:W-:Y:S01]  /*4d00*/  @!P3 STG.E.U8 desc[UR36][R6.64+0x89], R95 ;  /* 0x0000895f0600b986 */ /* 0x0001e2000c101124 */
[----:B------:R-:W-:Y:S05]  /*4d10*/  @P5 BRA `(.L_x_184) ;  /* 0x00000000000c5947 */ /* 0x000fea0003800000 */
[----:B------:R-:W1:Y:S02]  /*4d20*/  LDG.E.U8 R164, desc[UR36][R2.64+0x90] ;  /* 0x0000902402a47981 */ /* 0x000e64000c1e1100 */
[----:B-1----:R-:W-:-:S05]  /*4d30*/  PRMT R11, R164, 0x8880, RZ ;  /* 0x00008880a40b7816 */ /* 0x002fca00000000ff */
[----:B------:R-:W-:-:S07]  /*4d40*/  IMAD R10, R11, R152, RZ ;  /* 0x000000980b0a7224 */ /* 0x000fce00078e02ff */
.L_x_184:
[----:B------:R-:W-:Y:S05]  /*4d50*/  BSYNC B1 ;  /* 0x0000000000017941 */ /* 0x000fea0003800000 */
.L_x_183:
[----:B-1----:R-:W-:Y:S01]  /*4d60*/  @!P5 IMAD R11, R96, R153, R10 ;  /* 0x00000099600bd224 */ /* 0x002fe200078e020a */
[----:B------:R-:W-:Y:S04]  /*4d70*/  BSSY B1, `(.L_x_185) ;  /* 0x0000006000017945 */ /* 0x000fe80003800000 */
[----:B------:R1:W-:Y:S01]  /*4d80*/  @!P5 STG.E.U8 desc[UR36][R4.64+0x90], R11 ;  /* 0x0000900b0400d986 */ /* 0x0003e2000c101124 */
[----:B------:R-:W-:Y:S05]  /*4d90*/  @P2 BRA `(.L_x_186) ;  /* 0x00000000000c2947 */ /* 0x000fea0003800000 */
[----:B------:R-:W1:Y:S02]  /*4da0*/  LDG.E.U8 R164, desc[UR36][R2.64+0x91] ;  /* 0x0000912402a47981 */ /* 0x000e64000c1e1100 */
[----:B-1----:R-:W-:-:S05]  /*4db0*/  PRMT R11, R164, 0x8880, RZ ;  /* 0x00008880a40b7816 */ /* 0x002fca00000000ff */
[----:B------:R-:W-:-:S07]  /*4dc0*/  IMAD R10, R11, R152, RZ ;  /* 0x000000980b0a7224 */ /* 0x000fce00078e02ff */
.L_x_186:
[----:B------:R-:W-:Y:S05]  /*4dd0*/  BSYNC B1 ;  /* 0x0000000000017941 */ /* 0x000fea0003800000 */
.L_x_185:
        /* <DEDUP_REMOVED lines=11> */
.L_x_188:
[----:B------:R-:W-:Y:S05]  /*4e90*/  BSYNC B1 ;  /* 0x0000000000017941 */ /* 0x000fea0003800000 */
.L_x_187:
[----:B-1----:R-:W-:Y:S01]  /*4ea0*/  @!P4 IMAD R11, R98, R153, R10 ;  /* 0x00000099620bc224 */ /* 0x002fe200078e020a */
[----:B------:R-:W-:Y:S04]  /*4eb0*/  BSSY B1, `(.L_x_189) ;  /* 0x0000006000017945 */ /* 0x000fe80003800000 */
[----:B------:R1:W-:Y:S01]  /*4ec0*/  @!P4 STG.E.U8 desc[UR36][R6.64+0x90], R11 ;  /* 0x0000900b0600c986 */ /* 0x0003e2000c101124 */
[----:B------:R-:W-:Y:S05]  /*4ed0*/  @P3 BRA `(.L_x_190) ;  /* 0x00000000000c3947 */ /* 0x000fea0003800000 */
[----:B------:R-:W1:Y:S02]  /*4ee0*/  LDG.E.U8 R164, desc[UR36][R8.64+0x91] ;  /* 0x0000912408a47981 */ /* 0x000e64000c1e1100 */
[----:B-1----:R-:W-:-:S05]  /*4ef0*/  PRMT R11, R164, 0x8880, RZ ;  /* 0x00008880a40b7816 */ /* 0x002fca00000000ff */
[----:B------:R-:W-:-:S07]  /*4f00*/  IMAD R10, R11, R152, RZ ;  /* 0x000000980b0a7224 */ /* 0x000fce00078e02ff */
.L_x_190:
[----:B------:R-:W-:Y:S05]  /*4f10*/  BSYNC B1 ;  /* 0x0000000000017941 */ /* 0x000fea0003800000 */
.L_x_189:
[----:B------:R-:W-:Y:S01]  /*4f20*/  @!P3 IMAD R99, R99, R153, R10 ;  /* 0x000000996363b224 */ /* 0x000fe200078e020a */
[----:B------:R-:W-:Y:S04]  /*4f30*/  BSSY B1, `(.L_x_191) ;  /* 0x0000006000017945 */ /* 0x000fe80003800000 */
[----:B------:R0:W-:Y:S01]  /*4f40*/  @!P3 STG.E.U8 desc[UR36][R6.64+0x91], R99 ;  /* 0x000091630600b986 */ /* 0x0001e2000c101124 */
[----:B------:R-:W-:Y:S05]  /*4f50*/  @P5 BRA `(.L_x_192) ;  /* 0x00000000000c5947 */ /* 0x000fea0003800000 */
[----:B------:R-:W1:Y:S02]  /*4f60*/  LDG.E.U8 R164, desc[UR36][R2.64+0x98] ;  /* 0x0000982402a47981 */ /* 0x000e64000c1e1100 */
[----:B-1----:R-:W-:-:S05]  /*4f70*/  PRMT R11, R164, 0x8880, RZ ;  /* 0x00008880a40b7816 */ /* 0x002fca00000000ff */
[----:B------:R-:W-:-:S07]  /*4f80*/  IMAD R10, R11, R152, RZ ;  /* 0x000000980b0a7224 */ /* 0x000fce00078e02ff */
.L_x_192:
[----:B------:R-:W-:Y:S05]  /*4f90*/  BSYNC B1 ;  /* 0x0000000000017941 */ /* 0x000fea0003800000 */
.L_x_191:
[----:B-1----:R-:W-:Y:S01]  /*4fa0*/  @!P5 IMAD R11, R100, R153, R10 ;  /* 0x00000099640bd224 */ /* 0x002fe200078e020a */
[----:B------:R-:W-:Y:S04]  /*4fb0*/  BSSY B1, `(.L_x_193) ;  /* 0x0000006000017945 */ /* 0x000fe80003800000 */
[----:B------:R1:W-:Y:S01]  /*4fc0*/  @!P5 STG.E.U8 desc[UR36][R4.64+0x98], R11 ;  /* 0x0000980b0400d986 */ /* 0x0003e2000c101124 */
[----:B------:R-:W-:Y:S05]  /*4fd0*/  @P2 BRA `(.L_x_194) ;  /* 0x00000000000c2947 */ /* 0x000fea0003800000 */
[----:B------:R-:W1:Y:S02]  /*4fe0*/  LDG.E.U8 R164, desc[UR36][R2.64+0x99] ;  /* 0x0000992402a47981 */ /* 0x000e64000c1e1100 */
[----:B-1----:R-:W-:-:S05]  /*4ff0*/  PRMT R11, R164, 0x8880, RZ ;  /* 0x00008880a40b7816 */ /* 0x002fca00000000ff */
[----:B------:R-:W-:-:S07]  /*5000*/  IMAD R10, R11, R152, RZ ;  /* 0x000000980b0a7224 */ /* 0x000fce00078e02ff */
.L_x_194:
[----:B------:R-:W-:Y:S05]  /*5010*/  BSYNC B1 ;  /* 0x0000000000017941 */ /* 0x000fea0003800000 */
.L_x_193:
        /* <DEDUP_REMOVED lines=11> */
.L_x_196:
[----:B------:R-:W-:Y:S05]  /*50d0*/  BSYNC B1 ;  /* 0x0000000000017941 */ /* 0x000fea0003800000 */
.L_x_195:
[----:B-1----:R-:W-:Y:S01]  /*50e0*/  @!P4 IMAD R11, R102, R153, R10 ;  /* 0x00000099660bc224 */ /* 0x002fe200078e020a */
[----:B------:R-:W-:Y:S04]  /*50f0*/  BSSY B1, `(.L_x_197) ;  /* 0x0000006000017945 */ /* 0x000fe80003800000 */
[----:B------:R1:W-:Y:S01]  /*5100*/  @!P4 STG.E.U8 desc[UR36][R6.64+0x98], R11 ;  /* 0x0000980b0600c986 */ /* 0x0003e2000c101124 */
[----:B------:R-:W-:Y:S05]  /*5110*/  @P3 BRA `(.L_x_198) ;  /* 0x00000000000c3947 */ /* 0x000fea0003800000 */
[----:B------:R-:W1:Y:S02]  /*5120*/  LDG.E.U8 R164, desc[UR36][R8.64+0x99] ;  /* 0x0000992408a47981 */ /* 0x000e64000c1e1100 */
[----:B-1----:R-:W-:-:S05]  /*5130*/  PRMT R11, R164, 0x8880, RZ ;  /* 0x00008880a40b7816 */ /* 0x002fca00000000ff */
[----:B------:R-:W-:-:S07]  /*5140*/  IMAD R10, R11, R152, RZ ;  /* 0x000000980b0a7224 */ /* 0x000fce00078e02ff */
.L_x_198:
[----:B------:R-:W-:Y:S05]  /*5150*/  BSYNC B1 ;  /* 0x0000000000017941 */ /* 0x000fea0003800000 */
.L_x_197:
[----:B------:R-:W-:Y:S01]  /*5160*/  @!P3 IMAD R103, R103, R153, R10 ;  /* 0x000000996767b224 */ /* 0x000fe200078e020a */
[----:B------:R-:W-:Y:S04]  /*5170*/  BSSY B1, `(.L_x_199) ;  /* 0x0000006000017945 */ /* 0x000fe80003800000 */
[----:B------:R0:W-:Y:S01]  /*5180*/  @!P3 STG.E.U8 desc[UR36][R6.64+0x99], R103 ;  /* 0x000099670600b986 */ /* 0x0001e2000c101124 */
[----:B------:R-:W-:Y:S05]  /*5190*/  @P5 BRA `(.L_x_200) ;  /* 0x00000000000c5947 */ /* 0x000fea0003800000 */
[----:B------:R-:W1:Y:S02]  /*51a0*/  LDG.E.U8 R164, desc[UR36][R2.64+0xa0] ;  /* 0x0000a02402a47981 */ /* 0x000e64000c1e1100 */
[----:B-1----:R-:W-:-:S05]  /*51b0*/  PRMT R11, R164, 0x8880, RZ ;  /* 0x00008880a40b7816 */ /* 0x002fca00000000ff */
[----:B------:R-:W-:-:S07]  /*51c0*/  IMAD R10, R11, R152, RZ ;  /* 0x000000980b0a7224 */ /* 0x000fce00078e02ff */
.L_x_200:
[----:B------:R-:W-:Y:S05]  /*51d0*/  BSYNC B1 ;  /* 0x0000000000017941 */ /* 0x000fea0003800000 */
.L_x_199:
[----:B-1----:R-:W-:Y:S01]  /*51e0*/  @!P5 IMAD R11, R104, R153, R10 ;  /* 0x00000099680bd224 */ /* 0x002fe200078e020a */
[----:B------:R-:W-:Y:S04]  /*51f0*/  BSSY B1, `(.L_x_201) ;  /* 0x0000006000017945 */ /* 0x000fe80003800000 */
[----:B------:R1:W-:Y:S01]  /*5200*/  @!P5 STG.E.U8 desc[UR36][R4.64+0xa0], R11 ;  /* 0x0000a00b0400d986 */ /* 0x0003e2000c101124 */
[----:B------:R-:W-:Y:S05]  /*5210*/  @P2 BRA `(.L_x_202) ;  /* 0x00000000000c2947 */ /* 0x000fea0003800000 */
[----:B------:R-:W1:Y:S02]  /*5220*/  LDG.E.U8 R164, desc[UR36][R2.64+0xa1] ;  /* 0x0000a12402a47981 */ /* 0x000e64000c1e1100 */
[----:B-1----:R-:W-:-:S05]  /*5230*/  PRMT R11, R164, 0x8880, RZ ;  /* 0x00008880a40b7816 */ /* 0x002fca00000000ff */
[----:B------:R-:W-:-:S07]  /*5240*/  IMAD R10, R11, R152, RZ ;  /* 0x000000980b0a7224 */ /* 0x000fce00078e02ff */
.L_x_202:
[----:B------:R-:W-:Y:S05]  /*5250*/  BSYNC B1 ;  /* 0x0000000000017941 */ /* 0x000fea0003800000 */
.L_x_201:
        /* <DEDUP_REMOVED lines=11> */
.L_x_204:
[----:B------:R-:W-:Y:S05]  /*5310*/  BSYNC B1 ;  /* 0x0000000000017941 */ /* 0x000fea0003800000 */
.L_x_203:
[----:B-1----:R-:W-:Y:S01]  /*5320*/  @!P4 IMAD R11, R106, R153, R10 ;  /* 0x000000996a0bc224 */ /* 0x002fe200078e020a */
[----:B------:R-:W-:Y:S04]  /*5330*/  BSSY B1, `(.L_x_205) ;  /* 0x0000006000017945 */ /* 0x000fe80003800000 */
[----:B------:R1:W-:Y:S01]  /*5340*/  @!P4 STG.E.U8 desc[UR36][R6.64+0xa0], R11 ;  /* 0x0000a00b0600c986 */ /* 0x0003e2000c101124 */
[----:B------:R-:W-:Y:S05]  /*5350*/  @P3 BRA `(.L_x_206) ;  /* 0x00000000000c3947 */ /* 0x000fea0003800000 */
[----:B------:R-:W1:Y:S02]  /*5360*/  LDG.E.U8 R164, desc[UR36][R8.64+0xa1] ;  /* 0x0000a12408a47981 */ /* 0x000e64000c1e1100 */
[----:B-1----:R-:W-:-:S05]  /*5370*/  PRMT R11, R164, 0x8880, RZ ;  /* 0x00008880a40b7816 */ /* 0x002fca00000000ff */
[----:B------:R-:W-:-:S07]  /*5380*/  IMAD R10, R11, R152, RZ ;  /* 0x000000980b0a7224 */ /* 0x000fce00078e02ff */
.L_x_206:
[----:B------:R-:W-:Y:S05]  /*5390*/  BSYNC B1 ;  /* 0x0000000000017941 */ /* 0x000fea0003800000 */
.L_x_205:
[----:B------:R-:W-:Y:S01]  /*53a0*/  @!P3 IMAD R107, R107, R153, R10 ;  /* 0x000000996b6bb224 */ /* 0x000fe200078e020a */
[----:B------:R-:W-:Y:S04]  /*53b0*/  BSSY B1, `(.L_x_207) ;  /* 0x0000006000017945 */ /* 0x000fe80003800000 */
[----:B------:R0:W-:Y:S01]  /*53c0*/  @!P3 STG.E.U8 desc[UR36][R6.64+0xa1], R107 ;  /* 0x0000a16b0600b986 */ /* 0x0001e2000c101124 */
[----:B------:R-:W-:Y:S05]  /*53d0*/  @P5 BRA `(.L_x_208) ;  /* 0x00000000000c5947 */ /* 0x000fea0003800000 */
[----:B------:R-:W1:Y:S02]  /*53e0*/  LDG.E.U8 R164, desc[UR36][R2.64+0xa8] ;  /* 0x0000a82402a47981 */ /* 0x000e64000c1e1100 */
[----:B-1----:R-:W-:-:S05]  /*53f0*/  PRMT R11, R164, 0x8880, RZ ;  /* 0x00008880a40b7816 */ /* 0x002fca00000000ff */
[----:B------:R-:W-:-:S07]  /*5400*/  IMAD R10, R11, R152, RZ ;  /* 0x000000980b0a7224 */ /* 0x000fce00078e02ff */
.L_x_208:
[----:B------:R-:W-:Y:S05]  /*5410*/  BSYNC B1 ;  /* 0x0000000000017941 */ /* 0x000fea0003800000 */
.L_x_207:
[----:B-1----:R-:W-:Y:S01]  /*5420*/  @!P5 IMAD R11, R108, R153, R10 ;  /* 0x000000996c0bd224 */ /* 0x002fe200078e020a */
[----:B------:R-:W-:Y:S04]  /*5430*/  BSSY B1, `(.L_x_209) ;  /* 0x0000006000017945 */ /* 0x000fe80003800000 */
[----:B------:R1:W-:Y:S01]  /*5440*/  @!P5 STG.E.U8 desc[UR36][R4.64+0xa8], R11 ;  /* 0x0000a80b0400d986 */ /* 0x0003e2000c101124 */
[----:B------:R-:W-:Y:S05]  /*5450*/  @P2 BRA `(.L_x_210) ;  /* 0x00000000000c2947 */ /* 0x000fea0003800000 */
[----:B------:R-:W1:Y:S02]  /*5460*/  LDG.E.U8 R164, desc[UR36][R2.64+0xa9] ;  /* 0x0000a92402a47981 */ /* 0x000e64000c1e1100 */
[----:B-1----:R-:W-:-:S05]  /*5470*/  PRMT R11, R164, 0x8880, RZ ;  /* 0x00008880a40b7816 */ /* 0x002fca00000000ff */
[----:B------:R-:W-:-:S07]  /*5480*/  IMAD R10, R11, R152, RZ ;  /* 0x000000980b0a7224 */ /* 0x000fce00078e02ff */
.L_x_210:
[----:B------:R-:W-:Y:S05]  /*5490*/  BSYNC B1 ;  /* 0x0000000000017941 */ /* 0x000fea0003800000 */
.L_x_209:
        /* <DEDUP_REMOVED lines=11> */
.L_x_212:
[----:B------:R-:W-:Y:S05]  /*5550*/  BSYNC B1 ;  /* 0x0000000000017941 */ /* 0x000fea0003800000 */
.L_x_211:
[----:B-1----:R-:W-:Y:S01]  /*5560*/  @!P4 IMAD R11, R110, R153, R10 ;  /* 0x000000996e0bc224 */ /* 0x002fe200078e020a */
[----:B------:R-:W-:Y:S04]  /*5570*/  BSSY B1, `(.L_x_213) ;  /* 0x0000006000017945 */ /* 0x000fe80003800000 */
[----:B------:R1:W-:Y:S01]  /*5580*/  @!P4 STG.E.U8 desc[UR36][R6.64+0xa8], R11 ;  /* 0x0000a80b0600c986 */ /* 0x0003e2000c101124 */
[----:B------:R-:W-:Y:S05]  /*5590*/  @P3 BRA `(.L_x_214) ;  /* 0x00000000000c3947 */ /* 0x000fea0003800000 */
[----:B------:R-:W1:Y:S02]  /*55a0*/  LDG.E.U8 R164, desc[UR36][R8.64+0xa9] ;  /* 0x0000a92408a47981 */ /* 0x000e64000c1e1100 */
[----:B-1----:R-:W-:-:S05]  /*55b0*/  PRMT R11, R164, 0x8880, RZ ;  /* 0x00008880a40b7816 */ /* 0x002fca00000000ff */
[----:B------:R-:W-:-:S07]  /*55c0*/  IMAD R10, R11, R152, RZ ;  /* 0x000000980b0a7224 */ /* 0x000fce00078e02ff */
.L_x_214:
[----:B------:R-:W-:Y:S05]  /*55d0*/  BSYNC B1 ;  /* 0x0000000000017941 */ /* 0x000fea0003800000 */
.L_x_213:
[----:B------:R-:W-:Y:S01]  /*55e0*/  @!P3 IMAD R111, R111, R153, R10 ;  /* 0x000000996f6fb224 */ /* 0x000fe200078e020a */
[----:B------:R-:W-:Y:S04]  /*55f0*/  BSSY B1, `(.L_x_215) ;  /* 0x0000006000017945 */ /* 0x000fe80003800000 */
[----:B------:R0:W-:Y:S01]  /*5600*/  @!P3 STG.E.U8 desc[UR36][R6.64+0xa9], R111 ;  /* 0x0000a96f0600b986 */ /* 0x0001e2000c101124 */
[----:B------:R-:W-:Y:S05]  /*5610*/  @P5 BRA `(.L_x_216) ;  /* 0x00000000000c5947 */ /* 0x000fea0003800000 */
[----:B------:R-:W1:Y:S02]  /*5620*/  LDG.E.U8 R164, desc[UR36][R2.64+0xb0] ;  /* 0x0000b02402a47981 */ /* 0x000e64000c1e1100 */
[----:B-1----:R-:W-:-:S05]  /*5630*/  PRMT R11, R164, 0x8880, RZ ;  /* 0x00008880a40b7816 */ /* 0x002fca00000000ff */
[----:B------:R-:W-:-:S07]  /*5640*/  IMAD R10, R11, R152, RZ ;  /* 0x000000980b0a7224 */ /* 0x000fce00078e02ff */
.L_x_216:
[----:B------:R-:W-:Y:S05]  /*5650*/  BSYNC B1 ;  /* 0x0000000000017941 */ /* 0x000fea0003800000 */
.L_x_215:
[----:B-1----:R-:W-:Y:S01]  /*5660*/  @!P5 IMAD R11, R112, R153, R10 ;  /* 0x00000099700bd224 */ /* 0x002fe200078e020a */
[----:B------:R-:W-:Y:S04]  /*5670*/  BSSY B1, `(.L_x_217) ;  /* 0x0000006000017945 */ /* 0x000fe80003800000 */
[----:B------:R1:W-:Y:S01]  /*5680*/  @!P5 STG.E.U8 desc[UR36][R4.64+0xb0], R11 ;  /* 0x0000b00b0400d986 */ /* 0x0003e2000c101124 */
[----:B------:R-:W-:Y:S05]  /*5690*/  @P2 BRA `(.L_x_218) ;  /* 0x00000000000c2947 */ /* 0x000fea0003800000 */
[----:B------:R-:W1:Y:S02]  /*56a0*/  LDG.E.U8 R164, desc[UR36][R2.64+0xb1] ;  /* 0x0000b12402a47981 */ /* 0x000e64000c1e1100 */
[----:B-1----:R-:W-:-:S05]  /*56b0*/  PRMT R11, R164, 0x8880, RZ ;  /* 0x00008880a40b7816 */ /* 0x002fca00000000ff */
[----:B------:R-:W-:-:S07]  /*56c0*/  IMAD R10, R11, R152, RZ ;  /* 0x000000980b0a7224 */ /* 0x000fce00078e02ff */
.L_x_218:
[----:B------:R-:W-:Y:S05]  /*56d0*/  BSYNC B1 ;  /* 0x0000000000017941 */ /* 0x000fea0003800000 */
.L_x_217:
        /* <DEDUP_REMOVED lines=11> */
.L_x_220:
[----:B------:R-:W-:Y:S05]  /*5790*/  BSYNC B1 ;  /* 0x0000000000017941 */ /* 0x000fea0003800000 */
.L_x_219:
[----:B-1----:R-:W-:Y:S01]  /*57a0*/  @!P4 IMAD R11, R114, R153, R10 ;  /* 0x00000099720bc224 */ /* 0x002fe200078e020a */
[----:B------:R-:W-:Y:S04]  /*57b0*/  BSSY B1, `(.L_x_221) ;  /* 0x0000006000017945 */ /* 0x000fe80003800000 */
[----:B------:R1:W-:Y:S01]  /*57c0*/  @!P4 STG.E.U8 desc[UR36][R6.64+0xb0], R11 ;  /* 0x0000b00b0600c986 */ /* 0x0003e2000c101124 */
[----:B------:R-:W-:Y:S05]  /*57d0*/  @P3 BRA `(.L_x_222) ;  /* 0x00000000000c3947 */ /* 0x000fea0003800000 */
[----:B------:R-:W1:Y:S02]  /*57e0*/  LDG.E.U8 R164, desc[UR36][R8.64+0xb1] ;  /* 0x0000b12408a47981 */ /* 0x000e64000c1e1100 */
[----:B-1----:R-:W-:-:S05]  /*57f0*/  PRMT R11, R164, 0x8880, RZ ;  /* 0x00008880a40b7816 */ /* 0x002fca00000000ff */
[----:B------:R-:W-:-:S07]  /*5800*/  IMAD R10, R11, R152, RZ ;  /* 0x000000980b0a7224 */ /* 0x000fce00078e02ff */
.L_x_222:
[----:B------:R-:W-:Y:S05]  /*5810*/  BSYNC B1 ;  /* 0x0000000000017941 */ /* 0x000fea0003800000 */
.L_x_221:
[----:B------:R-:W-:Y:S01]  /*5820*/  @!P3 IMAD R115, R115, R153, R10 ;  /* 0x000000997373b224 */ /* 0x000fe200078e020a */
[----:B------:R-:W-:Y:S04]  /*5830*/  BSSY B1, `(.L_x_223) ;  /* 0x0000006000017945 */ /* 0x000fe80003800000 */
[----:B------:R0:W-:Y:S01]  /*5840*/  @!P3 STG.E.U8 desc[UR36][R6.64+0xb1], R115 ;  /* 0x0000b1730600b986 */ /* 0x0001e2000c101124 */
[----:B------:R-:W-:Y:S05]  /*5850*/  @P5 BRA `(.L_x_224) ;  /* 0x00000000000c5947 */ /* 0x000fea0003800000 */
[----:B------:R-:W1:Y:S02]  /*5860*/  LDG.E.U8 R164, desc[UR36][R2.64+0xb8] ;  /* 0x0000b82402a47981 */ /* 0x000e64000c1e1100 */
[----:B-1----:R-:W-:-:S05]  /*5870*/  PRMT R11, R164, 0x8880, RZ ;  /* 0x00008880a40b7816 */ /* 0x002fca00000000ff */
[----:B------:R-:W-:-:S07]  /*5880*/  IMAD R10, R11, R152, RZ ;  /* 0x000000980b0a7224 */ /* 0x000fce00078e02ff */
.L_x_224:
[----:B------:R-:W-:Y:S05]  /*5890*/  BSYNC B1 ;  /* 0x0000000000017941 */ /* 0x000fea0003800000 */
.L_x_223:
[----:B-1----:R-:W-:Y:S01]  /*58a0*/  @!P5 IMAD R11, R116, R153, R10 ;  /* 0x00000099740bd224 */ /* 0x002fe200078e020a */
[----:B------:R-:W-:Y:S04]  /*58b0*/  BSSY B1, `(.L_x_225) ;  /* 0x0000006000017945 */ /* 0x000fe80003800000 */
[----:B------:R1:W-:Y:S01]  /*58c0*/  @!P5 STG.E.U8 desc[UR36][R4.64+0xb8], R11 ;  /* 0x0000b80b0400d986 */ /* 0x0003e2000c101124 */
[----:B------:R-:W-:Y:S05]  /*58d0*/  @P2 BRA `(.L_x_226) ;  /* 0x00000000000c2947 */ /* 0x000fea0003800000 */
[----:B------:R-:W1:Y:S02]  /*58e0*/  LDG.E.U8 R164, desc[UR36][R2.64+0xb9] ;  /* 0x0000b92402a47981 */ /* 0x000e64000c1e1100 */
[----:B-1----:R-:W-:-:S05]  /*58f0*/  PRMT R11, R164, 0x8880, RZ ;  /* 0x00008880a40b7816 */ /* 0x002fca00000000ff */
[----:B------:R-:W-:-:S07]  /*5900*/  IMAD R10, R11, R152, RZ ;  /* 0x000000980b0a7224 */ /* 0x000fce00078e02ff */
.L_x_226:
[----:B------:R-:W-:Y:S05]  /*5910*/  BSYNC B1 ;  /* 0x0000000000017941 */ /* 0x000fea0003800000 */
.L_x_225:
        /* <DEDUP_REMOVED lines=11> */
.L_x_228:
[----:B------:R-:W-:Y:S05]  /*59d0*/  BSYNC B1 ;  /* 0x0000000000017941 */ /* 0x000fea0003800000 */
.L_x_227:
[----:B-1----:R-:W-:Y:S01]  /*59e0*/  @!P4 IMAD R11, R118, R153, R10 ;  /* 0x00000099760bc224 */ /* 0x002fe200078e020a */
[----:B------:R-:W-:Y:S04]  /*59f0*/  BSSY B1, `(.L_x_229) ;  /* 0x0000006000017945 */ /* 0x000fe80003800000 */
[----:B------:R1:W-:Y:S01]  /*5a00*/  @!P4 STG.E.U8 desc[UR36][R6.64+0xb8], R11 ;  /* 0x0000b80b0600c986 */ /* 0x0003e2000c101124 */
[----:B------:R-:W-:Y:S05]  /*5a10*/  @P3 BRA `(.L_x_230) ;  /* 0x00000000000c3947 */ /* 0x000fea0003800000 */
[----:B------:R-:W1:Y:S02]  /*5a20*/  LDG.E.U8 R164, desc[UR36][R8.64+0xb9] ;  /* 0x0000b92408a47981 */ /* 0x000e64000c1e1100 */
[----:B-1----:R-:W-:-:S05]  /*5a30*/  PRMT R11, R164, 0x8880, RZ ;  /* 0x00008880a40b7816 */ /* 0x002fca00000000ff */
[----:B------:R-:W-:-:S07]  /*5a40*/  IMAD R10, R11, R152, RZ ;  /* 0x000000980b0a7224 */ /* 0x000fce00078e02ff */
.L_x_230:
[----:B------:R-:W-:Y:S05]  /*5a50*/  BSYNC B1 ;  /* 0x0000000000017941 */ /* 0x000fea0003800000 */
.L_x_229:
[----:B------:R-:W-:Y:S01]  /*5a60*/  @!P3 IMAD R119, R119, R153, R10 ;  /* 0x000000997777b224 */ /* 0x000fe200078e020a */
[----:B------:R-:W-:Y:S04]  /*5a70*/  BSSY B1, `(.L_x_231) ;  /* 0x0000006000017945 */ /* 0x000fe80003800000 */
[----:B------:R0:W-:Y:S01]  /*5a80*/  @!P3 STG.E.U8 desc[UR36][R6.64+0xb9], R119 ;  /* 0x0000b9770600b986 */ /* 0x0001e2000c101124 */
[----:B------:R-:W-:Y:S05]  /*5a90*/  @P5 BRA `(.L_x_232) ;  /* 0x00000000000c5947 */ /* 0x000fea0003800000 */
[----:B------:R-:W1:Y:S02]  /*5aa0*/  LDG.E.U8 R164, desc[UR36][R2.64+0xc0] ;  /* 0x0000c02402a47981 */ /* 0x000e64000c1e1100 */
[----:B-1----:R-:W-:-:S05]  /*5ab0*/  PRMT R11, R164, 0x8880, RZ ;  /* 0x00008880a40b7816 */ /* 0x002fca00000000ff */
[----:B------:R-:W-:-:S07]  /*5ac0*/  IMAD R10, R11, R152, RZ ;  /* 0x000000980b0a7224 */ /* 0x000fce00078e02ff */
.L_x_232:
[----:B------:R-:W-:Y:S05]  /*5ad0*/  BSYNC B1 ;  /* 0x0000000000017941 */ /* 0x000fea0003800000 */
.L_x_231:
[----:B-1----:R-:W-:Y:S01]  /*5ae0*/  @!P5 IMAD R11, R120, R153, R10 ;  /* 0x00000099780bd224 */ /* 0x002fe200078e020a */
[----:B------:R-:W-:Y:S04]  /*5af0*/  BSSY B1, `(.L_x_233) ;  /* 0x0000006000017945 */ /* 0x000fe80003800000 */
[----:B------:R1:W-:Y:S01]  /*5b00*/  @!P5 STG.E.U8 desc[UR36][R4.64+0xc0], R11 ;  /* 0x0000c00b0400d986 */ /* 0x0003e2000c101124 */
[----:B------:R-:W-:Y:S05]  /*5b10*/  @P2 BRA `(.L_x_234) ;  /* 0x00000000000c2947 */ /* 0x000fea0003800000 */
[----:B------:R-:W1:Y:S02]  /*5b20*/  LDG.E.U8 R164, desc[UR36][R2.64+0xc1] ;  /* 0x0000c12402a47981 */ /* 0x000e64000c1e1100 */
[----:B-1----:R-:W-:-:S05]  /*5b30*/  PRMT R11, R164, 0x8880, RZ ;  /* 0x00008880a40b7816 */ /* 0x002fca00000000ff */
[----:B------:R-:W-:-:S07]  /*5b40*/  IMAD R10, R11, R152, RZ ;  /* 0x000000980b0a7224 */ /* 0x000fce00078e02ff */
.L_x_234:
[----:B------:R-:W-:Y:S05]  /*5b50*/  BSYNC B1 ;  /* 0x0000000000017941 */ /* 0x000fea0003800000 */
.L_x_233:
        /* <DEDUP_REMOVED lines=11> */
.L_x_236:
[----:B------:R-:W-:Y:S05]  /*5c10*/  BSYNC B1 ;  /* 0x0000000000017941 */ /* 0x000fea0003800000 */
.L_x_235:
[----:B-1----:R-:W-:Y:S01]  /*5c20*/  @!P4 IMAD R11, R122, R153, R10 ;  /* 0x000000997a0bc224 */ /* 0x002fe200078e020a */
[----:B------:R-:W-:Y:S04]  /*5c30*/  BSSY B1, `(.L_x_237) ;  /* 0x0000006000017945 */ /* 0x000fe80003800000 */
[----:B------:R1:W-:Y:S01]  /*5c40*/  @!P4 STG.E.U8 desc[UR36][R6.64+0xc0], R11 ;  /* 0x0000c00b0600c986 */ /* 0x0003e2000c101124 */
[----:B------:R-:W-:Y:S05]  /*5c50*/  @P3 BRA `(.L_x_238) ;  /* 0x00000000000c3947 */ /* 0x000fea0003800000 */
[----:B------:R-:W1:Y:S02]  /*5c60*/  LDG.E.U8 R164, desc[UR36][R8.64+0xc1] ;  /* 0x0000c12408a47981 */ /* 0x000e64000c1e1100 */
[----:B-1----:R-:W-:-:S05]  /*5c70*/  PRMT R11, R164, 0x8880, RZ ;  /* 0x00008880a40b7816 */ /* 0x002fca00000000ff */
[----:B------:R-:W-:-:S07]  /*5c80*/  IMAD R10, R11, R152, RZ ;  /* 0x000000980b0a7224 */ /* 0x000fce00078e02ff */
.L_x_238:
[----:B------:R-:W-:Y:S05]  /*5c90*/  BSYNC B1 ;  /* 0x0000000000017941 */ /* 0x000fea0003800000 */
.L_x_237:
[----:B------:R-:W-:Y:S01]  /*5ca0*/  @!P3 IMAD R123, R123, R153, R10 ;  /* 0x000000997b7bb224 */ /* 0x000fe200078e020a */
[----:B------:R-:W-:Y:S04]  /*5cb0*/  BSSY B1, `(.L_x_239) ;  /* 0x0000006000017945 */ /* 0x000fe80003800000 */
[----:B------:R0:W-:Y:S01]  /*5cc0*/  @!P3 STG.E.U8 desc[UR36][R6.64+0xc1], R123 ;  /* 0x0000c17b0600b986 */ /* 0x0001e2000c101124 */
[----:B------:R-:W-:Y:S05]  /*5cd0*/  @P5 BRA `(.L_x_240) ;  /* 0x00000000000c5947 */ /* 0x000fea0003800000 */
[----:B------:R-:W1:Y:S02]  /*5ce0*/  LDG.E.U8 R164, desc[UR36][R2.64+0xc8] ;  /* 0x0000c82402a47981 */ /* 0x000e64000c1e1100 */
[----:B-1----:R-:W-:-:S05]  /*5cf0*/  PRMT R11, R164, 0x8880, RZ ;  /* 0x00008880a40b7816 */ /* 0x002fca00000000ff */
[----:B------:R-:W-:-:S07]  /*5d00*/  IMAD R10, R11, R152, RZ ;  /* 0x000000980b0a7224 */ /* 0x000fce00078e02ff */
.L_x_240:
[----:B------:R-:W-:Y:S05]  /*5d10*/  BSYNC B1 ;  /* 0x0000000000017941 */ /* 0x000fea0003800000 */
.L_x_239:
[----:B-1----:R-:W-:Y:S01]  /*5d20*/  @!P5 IMAD R11, R124, R153, R10 ;  /* 0x000000997c0bd224 */ /* 0x002fe200078e020a */
[----:B------:R-:W-:Y:S04]  /*5d30*/  BSSY B1, `(.L_x_241) ;  /* 0x0000006000017945 */ /* 0x000fe80003800000 */
[----:B------:R1:W-:Y:S01]  /*5d40*/  @!P5 STG.E.U8 desc[UR36][R4.64+0xc8], R11 ;  /* 0x0000c80b0400d986 */ /* 0x0003e2000c101124 */
[----:B------:R-:W-:Y:S05]  /*5d50*/  @P2 BRA `(.L_x_242) ;  /* 0x00000000000c2947 */ /* 0x000fea0003800000 */
[----:B------:R-:W1:Y:S02]  /*5d60*/  LDG.E.U8 R164, desc[UR36][R2.64+0xc9] ;  /* 0x0000c92402a47981 */ /* 0x000e64000c1e1100 */
[----:B-1----:R-:W-:-:S05]  /*5d70*/  PRMT R11, R164, 0x8880, RZ ;  /* 0x00008880a40b7816 */ /* 0x002fca00000000ff */
[----:B------:R-:W-:-:S07]  /*5d80*/  IMAD R10, R11, R152, RZ ;  /* 0x000000980b0a7224 */ /* 0x000fce00078e02ff */
.L_x_242:
[----:B------:R-:W-:Y:S05]  /*5d90*/  BSYNC B1 ;  /* 0x0000000000017941 */ /* 0x000fea0003800000 */
.L_x_241:
        /* <DEDUP_REMOVED lines=11> */
.L_x_244:
[----:B------:R-:W-:Y:S05]  /*5e50*/  BSYNC B1 ;  /* 0x0000000000017941 */ /* 0x000fea0003800000 */
.L_x_243:
[----:B-1----:R-:W-:Y:S01]  /*5e60*/  @!P4 IMAD R11, R126, R153, R10 ;  /* 0x000000997e0bc224 */ /* 0x002fe200078e020a */
[----:B------:R-:W-:Y:S04]  /*5e70*/  BSSY B1, `(.L_x_245) ;  /* 0x0000006000017945 */ /* 0x000fe80003800000 */
[----:B------:R1:W-:Y:S01]  /*5e80*/  @!P4 STG.E.U8 desc[UR36][R6.64+0xc8], R11 ;  /* 0x0000c80b0600c986 */ /* 0x0003e2000c101124 */
[----:B------:R-:W-:Y:S05]  /*5e90*/  @P3 BRA `(.L_x_246) ;  /* 0x00000000000c3947 */ /* 0x000fea0003800000 */
[----:B------:R-:W1:Y:S02]  /*5ea0*/  LDG.E.U8 R164, desc[UR36][R8.64+0xc9] ;  /* 0x0000c92408a47981 */ /* 0x000e64000c1e1100 */
[----:B-1----:R-:W-:-:S05]  /*5eb0*/  PRMT R11, R164, 0x8880, RZ ;  /* 0x00008880a40b7816 */ /* 0x002fca00000000ff */
[----:B------:R-:W-:-:S07]  /*5ec0*/  IMAD R10, R11, R152, RZ ;  /* 0x000000980b0a7224 */ /* 0x000fce00078e02ff */
.L_x_246:
[----:B------:R-:W-:Y:S05]  /*5ed0*/  BSYNC B1 ;  /* 0x0000000000017941 */ /* 0x000fea0003800000 */
.L_x_245:
[----:B------:R-:W-:Y:S01]  /*5ee0*/  @!P3 IMAD R127, R127, R153, R10 ;  /* 0x000000997f7fb224 */ /* 0x000fe200078e020a */
[----:B------:R-:W-:Y:S04]  /*5ef0*/  BSSY B1, `(.L_x_247) ;  /* 0x0000006000017945 */ /* 0x000fe80003800000 */
[----:B------:R0:W-:Y:S01]  /*5f00*/  @!P3 STG.E.U8 desc[UR36][R6.64+0xc9], R127 ;  /* 0x0000c97f0600b986 */ /* 0x0001e2000c101124 */
[----:B------:R-:W-:Y:S05]  /*5f10*/  @P5 BRA `(.L_x_248) ;  /* 0x00000000000c5947 */ /* 0x000fea0003800000 */
[----:B------:R-:W1:Y:S02]  /*5f20*/  LDG.E.U8 R164, desc[UR36][R2.64+0xd0] ;  /* 0x0000d02402a47981 */ /* 0x000e64000c1e1100 */
[----:B-1----:R-:W-:-:S05]  /*5f30*/  PRMT R11, R164, 0x8880, RZ ;  /* 0x00008880a40b7816 */ /* 0x002fca00000000ff */
[----:B------:R-:W-:-:S07]  /*5f40*/  IMAD R10, R11, R152, RZ ;  /* 0x000000980b0a7224 */ /* 0x000fce00078e02ff */
.L_x_248:
[----:B------:R-:W-:Y:S05]  /*5f50*/  BSYNC B1 ;  /* 0x0000000000017941 */ /* 0x000fea0003800000 */
.L_x_247:
[----:B-1----:R-:W-:Y:S01]  /*5f60*/  @!P5 IMAD R11, R128, R153, R10 ;  /* 0x00000099800bd224 */ /* 0x002fe200078e020a */
[----:B------:R-:W-:Y:S04]  /*5f70*/  BSSY B1, `(.L_x_249) ;  /* 0x0000006000017945 */ /* 0x000fe80003800000 */
[----:B------:R1:W-:Y:S01]  /*5f80*/  @!P5 STG.E.U8 desc[UR36][R4.64+0xd0], R11 ;  /* 0x0000d00b0400d986 */ /* 0x0003e2000c101124 */
[----:B------:R-:W-:Y:S05]  /*5f90*/  @P2 BRA `(.L_x_250) ;  /* 0x00000000000c2947 */ /* 0x000fea0003800000 */
[----:B------:R-:W1:Y:S02]  /*5fa0*/  LDG.E.U8 R164, desc[UR36][R2.64+0xd1] ;  /* 0x0000d12402a47981 */ /* 0x000e64000c1e1100 */
[----:B-1----:R-:W-:-:S05]  /*5fb0*/  PRMT R11, R164, 0x8880, RZ ;  /* 0x00008880a40b7816 */ /* 0x002fca00000000ff */
[----:B------:R-:W-:-:S07]  /*5fc0*/  IMAD R10, R11, R152, RZ ;  /* 0x000000980b0a7224 */ /* 0x000fce00078e02ff */
.L_x_250:
[----:B------:R-:W-:Y:S05]  /*5fd0*/  BSYNC B1 ;  /* 0x0000000000017941 */ /* 0x000fea0003800000 */
.L_x_249:
        /* <DEDUP_REMOVED lines=11> */
.L_x_252:
[----:B------:R-:W-:Y:S05]  /*6090*/  BSYNC B1 ;  /* 0x0000000000017941 */ /* 0x000fea0003800000 */
.L_x_251:
[----:B-1----:R-:W-:Y:S01]  /*60a0*/  @!P4 IMAD R11, R130, R153, R10 ;  /* 0x00000099820bc224 */ /* 0x002fe200078e020a */
[----:B------:R-:W-:Y:S04]  /*60b0*/  BSSY B1, `(.L_x_253) ;  /* 0x0000006000017945 */ /* 0x000fe80003800000 */
[----:B------:R1:W-:Y:S01]  /*60c0*/  @!P4 STG.E.U8 desc[UR36][R6.64+0xd0], R11 ;  /* 0x0000d00b0600c986 */ /* 0x0003e2000c101124 */
[----:B------:R-:W-:Y:S05]  /*60d0*/  @P3 BRA `(.L_x_254) ;  /* 0x00000000000c3947 */ /* 0x000fea0003800000 */
[----:B------:R-:W1:Y:S02]  /*60e0*/  LDG.E.U8 R164, desc[UR36][R8.64+0xd1] ;  /* 0x0000d12408a47981 */ /* 0x000e64000c1e1100 */
[----:B-1----:R-:W-:-:S05]  /*60f0*/  PRMT R11, R164, 0x8880, RZ ;  /* 0x00008880a40b7816 */ /* 0x002fca00000000ff */
[----:B------:R-:W-:-:S07]  /*6100*/  IMAD R10, R11, R152, RZ ;  /* 0x000000980b0a7224 */ /* 0x000fce00078e02ff */
.L_x_254:
[----:B------:R-:W-:Y:S05]  /*6110*/  BSYNC B1 ;  /* 0x0000000000017941 */ /* 0x000fea0003800000 */
.L_x_253:
[----:B------:R-:W-:Y:S01]  /*6120*/  @!P3 IMAD R131, R131, R153, R10 ;  /* 0x000000998383b224 */ /* 0x000fe200078e020a */
[----:B------:R-:W-:Y:S04]  /*6130*/  BSSY B1, `(.L_x_255) ;  /* 0x0000006000017945 */ /* 0x000fe80003800000 */
[----:B------:R0:W-:Y:S01]  /*6140*/  @!P3 STG.E.U8 desc[UR36][R6.64+0xd1], R131 ;  /* 0x0000d1830600b986 */ /* 0x0001e2000c101124 */
[----:B------:R-:W-:Y:S05]  /*6150*/  @P5 BRA `(.L_x_256) ;  /* 0x00000000000c5947 */ /* 0x000fea0003800000 */
[----:B------:R-:W1:Y:S02]  /*6160*/  LDG.E.U8 R164, desc[UR36][R2.64+0xd8] ;  /* 0x0000d82402a47981 */ /* 0x000e64000c1e1100 */
[----:B-1----:R-:W-:-:S05]  /*6170*/  PRMT R11, R164, 0x8880, RZ ;  /* 0x00008880a40b7816 */ /* 0x002fca00000000ff */
[----:B------:R-:W-:-:S07]  /*6180*/  IMAD R10, R11, R152, RZ ;  /* 0x000000980b0a7224 */ /* 0x000fce00078e02ff */
.L_x_256:
[----:B------:R-:W-:Y:S05]  /*6190*/  BSYNC B1 ;  /* 0x0000000000017941 */ /* 0x000fea0003800000 */
.L_x_255:
[----:B-1----:R-:W-:Y:S01]  /*61a0*/  @!P5 IMAD R11, R132, R153, R10 ;  /* 0x00000099840bd224 */ /* 0x002fe200078e020a */
[----:B------:R-:W-:Y:S04]  /*61b0*/  BSSY B1, `(.L_x_257) ;  /* 0x0000006000017945 */ /* 0x000fe80003800000 */
[----:B------:R1:W-:Y:S01]  /*61c0*/  @!P5 STG.E.U8 desc[UR36][R4.64+0xd8], R11 ;  /* 0x0000d80b0400d986 */ /* 0x0003e2000c101124 */
[----:B------:R-:W-:Y:S05]  /*61d0*/  @P2 BRA `(.L_x_258) ;  /* 0x00000000000c2947 */ /* 0x000fea0003800000 */
[----:B------:R-:W1:Y:S02]  /*61e0*/  LDG.E.U8 R164, desc[UR36][R2.64+0xd9] ;  /* 0x0000d92402a47981 */ /* 0x000e64000c1e1100 */
[----:B-1----:R-:W-:-:S05]  /*61f0*/  PRMT R11, R164, 0x8880, RZ ;  /* 0x00008880a40b7816 */ /* 0x002fca00000000ff */
[----:B------:R-:W-:-:S07]  /*6200*/  IMAD R10, R11, R152, RZ ;  /* 0x000000980b0a7224 */ /* 0x000fce00078e02ff */
.L_x_258:
[----:B------:R-:W-:Y:S05]  /*6210*/  BSYNC B1 ;  /* 0x0000000000017941 */ /* 0x000fea0003800000 */
.L_x_257:
        /* <DEDUP_REMOVED lines=11> */
.L_x_260:
[----:B------:R-:W-:Y:S05]  /*62d0*/  BSYNC B1 ;  /* 0x0000000000017941 */ /* 0x000fea0003800000 */
.L_x_259:
[----:B-1----:R-:W-:Y:S01]  /*62e0*/  @!P4 IMAD R11, R134, R153, R10 ;  /* 0x00000099860bc224 */ /* 0x002fe200078e020a */
[----:B------:R-:W-:Y:S04]  /*62f0*/  BSSY B1, `(.L_x_261) ;  /* 0x0000006000017945 */ /* 0x000fe80003800000 */
[----:B------:R1:W-:Y:S01]  /*6300*/  @!P4 STG.E.U8 desc[UR36][R6.64+0xd8], R11 ;  /* 0x0000d80b0600c986 */ /* 0x0003e2000c101124 */
[----:B------:R-:W-:Y:S05]  /*6310*/  @P3 BRA `(.L_x_262) ;  /* 0x00000000000c3947 */ /* 0x000fea0003800000 */
[----:B------:R-:W1:Y:S02]  /*6320*/  LDG.E.U8 R164, desc[UR36][R8.64+0xd9] ;  /* 0x0000d92408a47981 */ /* 0x000e64000c1e1100 */
[----:B-1----:R-:W-:-:S05]  /*6330*/  PRMT R11, R164, 0x8880, RZ ;  /* 0x00008880a40b7816 */ /* 0x002fca00000000ff */
[----:B------:R-:W-:-:S07]  /*6340*/  IMAD R10, R11, R152, RZ ;  /* 0x000000980b0a7224 */ /* 0x000fce00078e02ff */
.L_x_262:
[----:B------:R-:W-:Y:S05]  /*6350*/  BSYNC B1 ;  /* 0x0000000000017941 */ /* 0x000fea0003800000 */
.L_x_261:
[----:B------:R-:W-:Y:S01]  /*6360*/  @!P3 IMAD R135, R135, R153, R10 ;  /* 0x000000998787b224 */ /* 0x000fe200078e020a */
[----:B------:R-:W-:Y:S04]  /*6370*/  BSSY B1, `(.L_x_263) ;  /* 0x0000006000017945 */ /* 0x000fe80003800000 */
[----:B------:R0:W-:Y:S01]  /*6380*/  @!P3 STG.E.U8 desc[UR36][R6.64+0xd9], R135 ;  /* 0x0000d9870600b986 */ /* 0x0001e2000c101124 */
[----:B------:R-:W-:Y:S05]  /*6390*/  @P5 BRA `(.L_x_264) ;  /* 0x00000000000c5947 */ /* 0x000fea0003800000 */
[----:B------:R-:W1:Y:S02]  /*63a0*/  LDG.E.U8 R164, desc[UR36][R2.64+0xe0] ;  /* 0x0000e02402a47981 */ /* 0x000e64000c1e1100 */
[----:B-1----:R-:W-:-:S05]  /*63b0*/  PRMT R11, R164, 0x8880, RZ ;  /* 0x00008880a40b7816 */ /* 0x002fca00000000ff */
[----:B------:R-:W-:-:S07]  /*63c0*/  IMAD R10, R11, R152, RZ ;  /* 0x000000980b0a7224 */ /* 0x000fce00078e02ff */
.L_x_264:
[----:B------:R-:W-:Y:S05]  /*63d0*/  BSYNC B1 ;  /* 0x0000000000017941 */ /* 0x000fea0003800000 */
.L_x_263:
[----:B-1----:R-:W-:Y:S01]  /*63e0*/  @!P5 IMAD R11, R136, R153, R10 ;  /* 0x00000099880bd224 */ /* 0x002fe200078e020a */
[----:B------:R-:W-:Y:S04]  /*63f0*/  BSSY B1, `(.L_x_265) ;  /* 0x0000006000017945 */ /* 0x000fe80003800000 */
[----:B------:R1:W-:Y:S01]  /*6400*/  @!P5 STG.E.U8 desc[UR36][R4.64+0xe0], R11 ;  /* 0x0000e00b0400d986 */ /* 0x0003e2000c101124 */
[----:B------:R-:W-:Y:S05]  /*6410*/  @P2 BRA `(.L_x_266) ;  /* 0x00000000000c2947 */ /* 0x000fea0003800000 */
[----:B------:R-:W1:Y:S02]  /*6420*/  LDG.E.U8 R164, desc[UR36][R2.64+0xe1] ;  /* 0x0000e12402a47981 */ /* 0x000e64000c1e1100 */
[----:B-1----:R-:W-:-:S05]  /*6430*/  PRMT R11, R164, 0x8880, RZ ;  /* 0x00008880a40b7816 */ /* 0x002fca00000000ff */
[----:B------:R-:W-:-:S07]  /*6440*/  IMAD R10, R11, R152, RZ ;  /* 0x000000980b0a7224 */ /* 0x000fce00078e02ff */
.L_x_266:
[----:B------:R-:W-:Y:S05]  /*6450*/  BSYNC B1 ;  /* 0x0000000000017941 */ /* 0x000fea0003800000 */
.L_x_265:
        /* <DEDUP_REMOVED lines=11> */
.L_x_268:
[----:B------:R-:W-:Y:S05]  /*6510*/  BSYNC B1 ;  /* 0x0000000000017941 */ /* 0x000fea0003800000 */
.L_x_267:
[----:B-1----:R-:W-:Y:S01]  /*6520*/  @!P4 IMAD R11, R138, R153, R10 ;  /* 0x000000998a0bc224 */ /* 0x002fe200078e020a */
[----:B------:R-:W-:Y:S04]  /*6530*/  BSSY B1, `(.L_x_269) ;  /* 0x0000006000017945 */ /* 0x000fe80003800000 */
[----:B------:R1:W-:Y:S01]  /*6540*/  @!P4 STG.E.U8 desc[UR36][R6.64+0xe0], R11 ;  /* 0x0000e00b0600c986 */ /* 0x0003e2000c101124 */
[----:B------:R-:W-:Y:S05]  /*6550*/  @P3 BRA `(.L_x_270) ;  /* 0x00000000000c3947 */ /* 0x000fea0003800000 */
[----:B------:R-:W1:Y:S02]  /*6560*/  LDG.E.U8 R164, desc[UR36][R8.64+0xe1] ;  /* 0x0000e12408a47981 */ /* 0x000e64000c1e1100 */
[----:B-1----:R-:W-:-:S05]  /*6570*/  PRMT R11, R164, 0x8880, RZ ;  /* 0x00008880a40b7816 */ /* 0x002fca00000000ff */
[----:B------:R-:W-:-:S07]  /*6580*/  IMAD R10, R11, R152, RZ ;  /* 0x000000980b0a7224 */ /* 0x000fce00078e02ff */
.L_x_270:
[----:B------:R-:W-:Y:S05]  /*6590*/  BSYNC B1 ;  /* 0x0000000000017941 */ /* 0x000fea0003800000 */
.L_x_269:
[----:B------:R-:W-:Y:S01]  /*65a0*/  @!P3 IMAD R139, R139, R153, R10 ;  /* 0x000000998b8bb224 */ /* 0x000fe200078e020a */
[----:B------:R-:W-:Y:S04]  /*65b0*/  BSSY B1, `(.L_x_271) ;  /* 0x0000006000017945 */ /* 0x000fe80003800000 */
[----:B------:R0:W-:Y:S01]  /*65c0*/  @!P3 STG.E.U8 desc[UR36][R6.64+0xe1], R139 ;  /* 0x0000e18b0600b986 */ /* 0x0001e2000c101124 */
[----:B------:R-:W-:Y:S05]  /*65d0*/  @P5 BRA `(.L_x_272) ;  /* 0x00000000000c5947 */ /* 0x000fea0003800000 */
[----:B------:R-:W1:Y:S02]  /*65e0*/  LDG.E.U8 R164, desc[UR36][R2.64+0xe8] ;  /* 0x0000e82402a47981 */ /* 0x000e64000c1e1100 */
[----:B-1----:R-:W-:-:S05]  /*65f0*/  PRMT R11, R164, 0x8880, RZ ;  /* 0x00008880a40b7816 */ /* 0x002fca00000000ff */
[----:B------:R-:W-:-:S07]  /*6600*/  IMAD R10, R11, R152, RZ ;  /* 0x000000980b0a7224 */ /* 0x000fce00078e02ff */
.L_x_272:
[----:B------:R-:W-:Y:S05]  /*6610*/  BSYNC B1 ;  /* 0x0000000000017941 */ /* 0x000fea0003800000 */
.L_x_271:
[----:B-1----:R-:W-:Y:S01]  /*6620*/  @!P5 IMAD R11, R140, R153, R10 ;  /* 0x000000998c0bd224 */ /* 0x002fe200078e020a */
[----:B------:R-:W-:Y:S04]  /*6630*/  BSSY B1, `(.L_x_273) ;  /* 0x0000006000017945 */ /* 0x000fe80003800000 */
[----:B------:R1:W-:Y:S01]  /*6640*/  @!P5 STG.E.U8 desc[UR36][R4.64+0xe8], R11 ;  /* 0x0000e80b0400d986 */ /* 0x0003e2000c101124 */
[----:B------:R-:W-:Y:S05]  /*6650*/  @P2 BRA `(.L_x_274) ;  /* 0x00000000000c2947 */ /* 0x000fea0003800000 */
[----:B------:R-:W1:Y:S02]  /*6660*/  LDG.E.U8 R164, desc[UR36][R2.64+0xe9] ;  /* 0x0000e92402a47981 */ /* 0x000e64000c1e1100 */
[----:B-1----:R-:W-:-:S05]  /*6670*/  PRMT R11, R164, 0x8880, RZ ;  /* 0x00008880a40b7816 */ /* 0x002fca00000000ff */
[----:B------:R-:W-:-:S07]  /*6680*/  IMAD R10, R11, R152, RZ ;  /* 0x000000980b0a7224 */ /* 0x000fce00078e02ff */
.L_x_274:
[----:B------:R-:W-:Y:S05]  /*6690*/  BSYNC B1 ;  /* 0x0000000000017941 */ /* 0x000fea0003800000 */
.L_x_273:
        /* <DEDUP_REMOVED lines=11> */
.L_x_276:
[----:B------:R-:W-:Y:S05]  /*6750*/  BSYNC B1 ;  /* 0x0000000000017941 */ /* 0x000fea0003800000 */
.L_x_275:
[----:B-1----:R-:W-:Y:S01]  /*6760*/  @!P4 IMAD R11, R142, R153, R10 ;  /* 0x000000998e0bc224 */ /* 0x002fe200078e020a */
[----:B------:R-:W-:Y:S04]  /*6770*/  BSSY B1, `(.L_x_277) ;  /* 0x0000006000017945 */ /* 0x000fe80003800000 */
[----:B------:R1:W-:Y:S01]  /*6780*/  @!P4 STG.E.U8 desc[UR36][R6.64+0xe8], R11 ;  /* 0x0000e80b0600c986 */ /* 0x0003e2000c101124 */
[----:B------:R-:W-:Y:S05]  /*6790*/  @P3 BRA `(.L_x_278) ;  /* 0x00000000000c3947 */ /* 0x000fea0003800000 */
[----:B------:R-:W1:Y:S02]  /*67a0*/  LDG.E.U8 R164, desc[UR36][R8.64+0xe9] ;  /* 0x0000e92408a47981 */ /* 0x000e64000c1e1100 */
[----:B-1----:R-:W-:-:S05]  /*67b0*/  PRMT R11, R164, 0x8880, RZ ;  /* 0x00008880a40b7816 */ /* 0x002fca00000000ff */
[----:B------:R-:W-:-:S07]  /*67c0*/  IMAD R10, R11, R152, RZ ;  /* 0x000000980b0a7224 */ /* 0x000fce00078e02ff */
.L_x_278:
[----:B------:R-:W-:Y:S05]  /*67d0*/  BSYNC B1 ;  /* 0x0000000000017941 */ /* 0x000fea0003800000 */
.L_x_277:
[----:B------:R-:W-:Y:S01]  /*67e0*/  @!P3 IMAD R143, R143, R153, R10 ;  /* 0x000000998f8fb224 */ /* 0x000fe200078e020a */
[----:B------:R-:W-:Y:S04]  /*67f0*/  BSSY B1, `(.L_x_279) ;  /* 0x0000006000017945 */ /* 0x000fe80003800000 */
[----:B------:R0:W-:Y:S01]  /*6800*/  @!P3 STG.E.U8 desc[UR36][R6.64+0xe9], R143 ;  /* 0x0000e98f0600b986 */ /* 0x0001e2000c101124 */
[----:B------:R-:W-:Y:S05]  /*6810*/  @P5 BRA `(.L_x_280) ;  /* 0x00000000000c5947 */ /* 0x000fea0003800000 */
[----:B------:R-:W1:Y:S02]  /*6820*/  LDG.E.U8 R164, desc[UR36][R2.64+0xf0] ;  /* 0x0000f02402a47981 */ /* 0x000e64000c1e1100 */
[----:B-1----:R-:W-:-:S05]  /*6830*/  PRMT R11, R164, 0x8880, RZ ;  /* 0x00008880a40b7816 */ /* 0x002fca00000000ff */
[----:B------:R-:W-:-:S07]  /*6840*/  IMAD R10, R11, R152, RZ ;  /* 0x000000980b0a7224 */ /* 0x000fce00078e02ff */
.L_x_280:
[----:B------:R-:W-:Y:S05]  /*6850*/  BSYNC B1 ;  /* 0x0000000000017941 */ /* 0x000fea0003800000 */
.L_x_279:
[----:B-1----:R-:W-:Y:S01]  /*6860*/  @!P5 IMAD R11, R144, R153, R10 ;  /* 0x00000099900bd224 */ /* 0x002fe200078e020a */
[----:B------:R-:W-:Y:S04]  /*6870*/  BSSY B1, `(.L_x_281) ;  /* 0x0000006000017945 */ /* 0x000fe80003800000 */
[----:B------:R1:W-:Y:S01]  /*6880*/  @!P5 STG.E.U8 desc[UR36][R4.64+0xf0], R11 ;  /* 0x0000f00b0400d986 */ /* 0x0003e2000c101124 */
[----:B------:R-:W-:Y:S05]  /*6890*/  @P2 BRA `(.L_x_282) ;  /* 0x00000000000c2947 */ /* 0x000fea0003800000 */
[----:B------:R-:W1:Y:S02]  /*68a0*/  LDG.E.U8 R164, desc[UR36][R2.64+0xf1] ;  /* 0x0000f12402a47981 */ /* 0x000e64000c1e1100 */
[----:B-1----:R-:W-:-:S05]  /*68b0*/  PRMT R11, R164, 0x8880, RZ ;  /* 0x00008880a40b7816 */ /* 0x002fca00000000ff */
[----:B------:R-:W-:-:S07]  /*68c0*/  IMAD R10, R11, R152, RZ ;  /* 0x000000980b0a7224 */ /* 0x000fce00078e02ff */
.L_x_282:
[----:B------:R-:W-:Y:S05]  /*68d0*/  BSYNC B1 ;  /* 0x0000000000017941 */ /* 0x000fea0003800000 */
.L_x_281:
[C---:B------:R-:W-:Y:S01]  /*68e0*/  ISETP.LT.OR P4, PT, R0.reuse, 0xf1, !P0 ;  /* 0x000000f10000780c */ /* 0x040fe20004781670 */
[----:B------:R-:W-:Y:S01]  /*68f0*/  @!P2 IMAD R145, R145, R153, R10 ;  /* 0x000000999191a224 */ /* 0x000fe200078e020a */
[----:B------:R-:W-:Y:S01]  /*6900*/  BSSY B1, `(.L_x_283) ;  /* 0x000000a000017945 */ /* 0x000fe20003800000 */
[C---:B------:R-:W-:Y:S02]  /*6910*/  ISETP.LT.OR P3, PT, R0.reuse, 0xf2, !P0 ;  /* 0x000000f20000780c */ /* 0x040fe40004761670 */
        /* <DEDUP_REMOVED lines=8> */
.L_x_284:
[----:B------:R-:W-:Y:S05]  /*69a0*/  BSYNC B1 ;  /* 0x0000000000017941 */ /* 0x000fea0003800000 */
.L_x_283:
[----:B-1----:R-:W-:Y:S01]  /*69b0*/  @!P4 IMAD R11, R146, R153, R10 ;  /* 0x00000099920bc224 */ /* 0x002fe200078e020a */
[----:B------:R-:W-:Y:S04]  /*69c0*/  BSSY B1, `(.L_x_285) ;  /* 0x0000006000017945 */ /* 0x000fe80003800000 */
[----:B------:R1:W-:Y:S01]  /*69d0*/  @!P4 STG.E.U8 desc[UR36][R6.64+0xf0], R11 ;  /* 0x0000f00b0600c986 */ /* 0x0003e2000c101124 */
[----:B------:R-:W-:Y:S05]  /*69e0*/  @P3 BRA `(.L_x_286) ;  /* 0x00000000000c3947 */ /* 0x000fea0003800000 */
[----:B------:R-:W1:Y:S02]  /*69f0*/  LDG.E.U8 R164, desc[UR36][R8.64+0xf1] ;  /* 0x0000f12408a47981 */ /* 0x000e64000c1e1100 */
[----:B-1----:R-:W-:-:S05]  /*6a00*/  PRMT R11, R164, 0x8880, RZ ;  /* 0x00008880a40b7816 */ /* 0x002fca00000000ff */
[----:B------:R-:W-:-:S07]  /*6a10*/  IMAD R10, R11, R152, RZ ;  /* 0x000000980b0a7224 */ /* 0x000fce00078e02ff */
.L_x_286:
[----:B------:R-:W-:Y:S05]  /*6a20*/  BSYNC B1 ;  /* 0x0000000000017941 */ /* 0x000fea0003800000 */
.L_x_285:
[----:B------:R-:W-:Y:S01]  /*6a30*/  @!P3 IMAD R147, R147, R153, R10 ;  /* 0x000000999393b224 */ /* 0x000fe200078e020a */
[----:B------:R-:W-:Y:S04]  /*6a40*/  BSSY B1, `(.L_x_287) ;  /* 0x0000006000017945 */ /* 0x000fe80003800000 */
[----:B------:R0:W-:Y:S01]  /*6a50*/  @!P3 STG.E.U8 desc[UR36][R6.64+0xf1], R147 ;  /* 0x0000f1930600b986 */ /* 0x0001e2000c101124 */
[----:B------:R-:W-:Y:S05]  /*6a60*/  @P2 BRA `(.L_x_288) ;  /* 0x00000000000c2947 */ /* 0x000fea0003800000 */
[----:B------:R-:W1:Y:S02]  /*6a70*/  LDG.E.U8 R164, desc[UR36][R2.64+0xf8] ;  /* 0x0000f82402a47981 */ /* 0x000e64000c1e1100 */
[----:B-1----:R-:W-:-:S05]  /*6a80*/  PRMT R11, R164, 0x8880, RZ ;  /* 0x00008880a40b7816 */ /* 0x002fca00000000ff */
[----:B------:R-:W-:-:S07]  /*6a90*/  IMAD R10, R11, R152, RZ ;  /* 0x000000980b0a7224 */ /* 0x000fce00078e02ff */
.L_x_288:
[----:B------:R-:W-:Y:S05]  /*6aa0*/  BSYNC B1 ;  /* 0x0000000000017941 */ /* 0x000fea0003800000 */
.L_x_287:
[----:B-1----:R-:W-:Y:S01]  /*6ab0*/  @!P2 IMAD R11, R148, R153, R10 ;  /* 0x00000099940ba224 */ /* 0x002fe200078e020a */
[----:B------:R-:W-:Y:S04]  /*6ac0*/  BSSY B1, `(.L_x_289) ;  /* 0x0000006000017945 */ /* 0x000fe80003800000 */
[----:B------:R1:W-:Y:S01]  /*6ad0*/  @!P2 STG.E.U8 desc[UR36][R4.64+0xf8], R11 ;  /* 0x0000f80b0400a986 */ /* 0x0003e2000c101124 */
[----:B------:R-:W-:Y:S05]  /*6ae0*/  @P1 BRA `(.L_x_290) ;  /* 0x00000000000c1947 */ /* 0x000fea0003800000 */
[----:B------:R-:W1:Y:S02]  /*6af0*/  LDG.E.U8 R164, desc[UR36][R2.64+0xf9] ;  /* 0x0000f92402a47981 */ /* 0x000e64000c1e1100 */
[----:B-1----:R-:W-:-:S05]  /*6b00*/  PRMT R11, R164, 0x8880, RZ ;  /* 0x00008880a40b7816 */ /* 0x002fca00000000ff */
[----:B------:R-:W-:-:S07]  /*6b10*/  IMAD R10, R11, R152, RZ ;  /* 0x000000980b0a7224 */ /* 0x000fce00078e02ff */
.L_x_290:
[----:B------:R-:W-:Y:S05]  /*6b20*/  BSYNC B1 ;  /* 0x0000000000017941 */ /* 0x000fea0003800000 */
.L_x_289:
[----:B------:R-:W-:Y:S01]  /*6b30*/  @!P1 IMAD R149, R149, R153, R10 ;  /* 0x0000009995959224 */ /* 0x000fe200078e020a */
[----:B------:R-:W-:Y:S04]  /*6b40*/  BSSY B1, `(.L_x_291) ;  /* 0x0000006000017945 */ /* 0x000fe80003800000 */
[----:B------:R0:W-:Y:S01]  /*6b50*/  @!P1 STG.E.U8 desc[UR36][R4.64+0xf9], R149 ;  /* 0x0000f99504009986 */ /* 0x0001e2000c101124 */
[----:B------:R-:W-:Y:S05]  /*6b60*/  @P5 BRA `(.L_x_292) ;  /* 0x00000000000c5947 */ /* 0x000fea0003800000 */
[----:B------:R-:W0:Y:S02]  /*6b70*/  LDG.E.U8 R164, desc[UR36][R8.64+0xf8] ;  /* 0x0000f82408a47981 */ /* 0x000e24000c1e1100 */
[----:B0-----:R-:W-:-:S05]  /*6b80*/  PRMT R3, R164, 0x8880, RZ ;  /* 0x00008880a4037816 */ /* 0x001fca00000000ff */
[----:B------:R-:W-:-:S07]  /*6b90*/  IMAD R10, R3, R152, RZ ;  /* 0x00000098030a7224 */ /* 0x000fce00078e02ff */
.L_x_292:
[----:B------:R-:W-:Y:S05]  /*6ba0*/  BSYNC B1 ;  /* 0x0000000000017941 */ /* 0x000fea0003800000 */
.L_x_291:
[----:B0-----:R-:W-:Y:S01]  /*6bb0*/  @!P5 IMAD R3, R150, R153, R10 ;  /* 0x000000999603d224 */ /* 0x001fe200078e020a */
[----:B------:R-:W-:Y:S01]  /*6bc0*/  ISETP.LT.OR P0, PT, R0, 0xfa, !P0 ;  /* 0x000000fa0000780c */ /* 0x000fe20004701670 */
[----:B------:R-:W-:Y:S03]  /*6bd0*/  BSSY B1, `(.L_x_293) ;  /* 0x0000006000017945 */ /* 0x000fe60003800000 */
[----:B------:R0:W-:Y:S09]  /*6be0*/  @!P5 STG.E.U8 desc[UR36][R6.64+0xf8], R3 ;  /* 0x0000f8030600d986 */ /* 0x0001f2000c101124 */
[----:B------:R-:W-:Y:S05]  /*6bf0*/  @P0 BRA `(.L_x_294) ;  /* 0x00000000000c0947 */ /* 0x000fea0003800000 */
[----:B------:R-:W0:Y:S02]  /*6c00*/  LDG.E.U8 R164, desc[UR36][R8.64+0xf9] ;  /* 0x0000f92408a47981 */ /* 0x000e24000c1e1100 */
[----:B0-----:R-:W-:-:S05]  /*6c10*/  PRMT R3, R164, 0x8880, RZ ;  /* 0x00008880a4037816 */ /* 0x001fca00000000ff */
[----:B------:R-:W-:-:S07]  /*6c20*/  IMAD R10, R3, R152, RZ ;  /* 0x00000098030a7224 */ /* 0x000fce00078e02ff */
.L_x_294:
[----:B------:R-:W-:Y:S05]  /*6c30*/  BSYNC B1 ;  /* 0x0000000000017941 */ /* 0x000fea0003800000 */
.L_x_293:
[----:B------:R-:W-:Y:S01]  /*6c40*/  IMAD R151, R151, R153, R10 ;  /* 0x0000009997977224 */ /* 0x000fe200078e020a */
[----:B------:R-:W-:Y:S06]  /*6c50*/  @P0 BRA `(.L_x_295) ;  /* 0x0000001800100947 */ /* 0x000fec0003800000 */
[----:B------:R0:W-:Y:S01]  /*6c60*/  STG.E.U8 desc[UR36][R6.64+0xf9], R151 ;  /* 0x0000f99706007986 */ /* 0x0001e2000c101124 */
[----:B------:R-:W-:Y:S05]  /*6c70*/  BRA `(.L_x_295) ;  /* 0x0000001800087947 */ /* 0x000fea0003800000 */
.L_x_38:
[C---:B------:R-:W-:Y:S02]  /*6c80*/  ISETP.GE.AND P1, PT, R22.reuse, 0x1, PT ;  /* 0x000000011600780c */ /* 0x040fe40003f26270 */
[----:B------:R-:W-:Y:S02]  /*6c90*/  ISETP.GE.AND P0, PT, R22, 0x9, PT ;  /* 0x000000091600780c */ /* 0x000fe40003f06270 */
[C---:B------:R-:W-:Y:S02]  /*6ca0*/  ISETP.LT.OR P4, PT, R0.reuse, 0x1, !P1 ;  /* 0x000000010000780c */ /* 0x040fe40004f81670 */
[C---:B------:R-:W-:Y:S02]  /*6cb0*/  ISETP.LT.OR P3, PT, R0.reuse, 0x2, !P1 ;  /* 0x000000020000780c */ /* 0x040fe40004f61670 */
[C---:B------:R-:W-:Y:S02]  /*6cc0*/  ISETP.LT.OR P2, PT, R0.reuse, 0x1, !P0 ;  /* 0x000000010000780c */ /* 0x040fe40004741670 */
[----:B------:R-:W-:-:S07]  /*6cd0*/  ISETP.LT.OR P5, PT, R0, 0x2, !P0 ;  /* 0x000000020000780c */ /* 0x000fce00047a1670 */
[-C--:B------:R-:W-:Y:S02]  /*6ce0*/  @!P4 IMAD R3, R24, R153.reuse, RZ ;  /* 0x000000991803c224 */ /* 0x080fe400078e02ff */
[-C--:B------:R-:W-:Y:S02]  /*6cf0*/  @!P3 IMAD R25, R25, R153.reuse, RZ ;  /* 0x000000991919b224 */ /* 0x080fe400078e02ff */
[-C--:B------:R-:W-:Y:S01]  /*6d00*/  @!P2 IMAD R9, R26, R153.reuse, RZ ;  /* 0x000000991a09a224 */ /* 0x080fe200078e02ff */
[----:B------:R0:W-:Y:S01]  /*6d10*/  @!P4 STG.E.U8 desc[UR36][R4.64], R3 ;  /* 0x000000030400c986 */ /* 0x0001e2000c101124 */
[C---:B------:R-:W-:Y:S01]  /*6d20*/  ISETP.LT.OR P4, PT, R0.reuse, 0x9, !P1 ;  /* 0x000000090000780c */ /* 0x040fe20004f81670 */
[----:B------:R-:W-:Y:S02]  /*6d30*/  @!P5 IMAD R27, R27, R153, RZ ;  /* 0x000000991b1bd224 */ /* 0x000fe400078e02ff */
[----:B------:R-:W-:Y:S01]  /*6d40*/  @!P3 STG.E.U8 desc[UR36][R4.64+0x1], R25 ;  /* 0x000001190400b986 */ /* 0x000fe2000c101124 */
[----:B------:R-:W-:-:S03]  /*6d50*/  ISETP.LT.OR P3, PT, R0, 0xa, !P1 ;  /* 0x0000000a0000780c */ /* 0x000fc60004f61670 */
[----:B------:R1:W-:Y:S01]  /*6d60*/  @!P2 STG.E.U8 desc[UR36][R6.64], R9 ;  /* 0x000000090600a986 */ /* 0x0003e2000c101124 */
[----:B------:R-:W-:-:S03]  /*6d70*/  ISETP.LT.OR P2, PT, R0, 0x9, !P0 ;  /* 0x000000090000780c */ /* 0x000fc60004741670 */
[----:B------:R-:W-:Y:S01]  /*6d80*/  @!P5 STG.E.U8 desc[UR36][R6.64+0x1], R27 ;  /* 0x0000011b0600d986 */ /* 0x000fe2000c101124 */
[----:B------:R-:W-:Y:S01]  /*6d90*/  ISETP.LT.OR P5, PT, R0, 0xa, !P0 ;  /* 0x0000000a0000780c */ /* 0x000fe200047a1670 */
[----:B------:R-:W-:-:S04]  /*6da0*/  @!P4 IMAD R11, R28, R153, RZ ;  /* 0x000000991c0bc224 */ /* 0x000fc800078e02ff */
[-C--:B------:R-:W-:Y:S01]  /*6db0*/  @!P3 IMAD R29, R29, R153.reuse, RZ ;  /* 0x000000991d1db224 */ /* 0x080fe200078e02ff */
[----:B------:R-:W-:Y:S01]  /*6dc0*/  @!P4 STG.E.U8 desc[UR36][R4.64+0x8], R11 ;  /* 0x0000080b0400c986 */ /* 0x000fe2000c101124 */
[----:B------:R-:W-:Y:S02]  /*6dd0*/  ISETP.LT.OR P4, PT, R0, 0x11, !P1 ;  /* 0x000000110000780c */ /* 0x000fe40004f81670 */
[-C--:B0-----:R-:W-:Y:S01]  /*6de0*/  @!P2 IMAD R3, R30, R153.reuse, RZ ;  /* 0x000000991e03a224 */ /* 0x081fe200078e02ff */
[----:B------:R-:W-:Y:S01]  /*6df0*/  @!P3 STG.E.U8 desc[UR36][R4.64+0x9], R29 ;  /* 0x0000091d0400b986 */ /* 0x000fe2000c101124 */
[C---:B------:R-:W-:Y:S02]  /*6e00*/  ISETP.LT.OR P3, PT, R0.reuse, 0x12, !P1 ;  /* 0x000000120000780c */ /* 0x040fe40004f61670 */
[----:B------:R-:W-:Y:S01]  /*6e10*/  @!P5 IMAD R31, R31, R153, RZ ;  /* 0x000000991f1fd224 */ /* 0x000fe200078e02ff */
[----:B------:R0:W-:Y:S01]  /*6e20*/  @!P2 STG.E.U8 desc[UR36][R6.64+0x8], R3 ;  /* 0x000008030600a986 */ /* 0x0001e2000c101124 */
[----:B------:R-:W-:-:S03]  /*6e30*/  ISETP.LT.OR P2, PT, R0, 0x11, !P0 ;  /* 0x000000110000780c */ /* 0x000fc60004741670 */
[----:B------:R-:W-:Y:S01]  /*6e40*/  @!P5 STG.E.U8 desc[UR36][R6.64+0x9], R31 ;  /* 0x0000091f0600d986 */ /* 0x000fe2000c101124 */
[----:B------:R-:W-:Y:S01]  /*6e50*/  ISETP.LT.OR P5, PT, R0, 0x12, !P0 ;  /* 0x000000120000780c */ /* 0x000fe200047a1670 */
[----:B-1----:R-:W-:-:S04]  /*6e60*/  @!P4 IMAD R9, R32, R153, RZ ;  /* 0x000000992009c224 */ /* 0x002fc800078e02ff */
        /* <DEDUP_REMOVED lines=301> */
[----:B------:R1:W-:Y:S01]  /*8140*/  @!P4 STG.E.U8 desc[UR36][R4.64+0xd8], R11 ;  /* 0x0000d80b0400c986 */ /* 0x0003e2000c101124 */
        /* <DEDUP_REMOVED lines=13> */
[-C--:B-1----:R-:W-:Y:S01]  /*8220*/  @!P2 IMAD R11, R138, R153.reuse, RZ ;  /* 0x000000998a0ba224 */ /* 0x082fe200078e02ff */
[----:B------:R-:W-:Y:S01]  /*8230*/  @!P3 STG.E.U8 desc[UR36][R4.64+0xe1], R137 ;  /* 0x0000e1890400b986 */ /* 0x000fe2000c101124 */
[C---:B------:R-:W-:Y:S02]  /*8240*/  ISETP.LT.OR P3, PT, R0.reuse, 0xea, !P1 ;  /* 0x000000ea0000780c */ /* 0x040fe40004f61670 */
[----:B------:R-:W-:Y:S01]  /*8250*/  @!P5 IMAD R139, R139, R153, RZ ;  /* 0x000000998b8bd224 */ /* 0x000fe200078e02ff */
[----:B------:R1:W-:Y:S01]  /*8260*/  @!P2 STG.E.U8 desc[UR36][R6.64+0xe0], R11 ;  /* 0x0000e00b0600a986 */ /* 0x0003e2000c101124 */
[----:B------:R-:W-:-:S03]  /*8270*/  ISETP.LT.OR P2, PT, R0, 0xe9, !P0 ;  /* 0x000000e90000780c */ /* 0x000fc60004741670 */
[----:B------:R-:W-:Y:S01]  /*8280*/  @!P5 STG.E.U8 desc[UR36][R6.64+0xe1], R139 ;  /* 0x0000e18b0600d986 */ /* 0x000fe2000c101124 */
[----:B------:R-:W-:Y:S01]  /*8290*/  ISETP.LT.OR P5, PT, R0, 0xea, !P0 ;  /* 0x000000ea0000780c */ /* 0x000fe200047a1670 */
[----:B0-----:R-:W-:-:S04]  /*82a0*/  @!P4 IMAD R3, R140, R153, RZ ;  /* 0x000000998c03c224 */ /* 0x001fc800078e02ff */
[-C--:B------:R-:W-:Y:S01]  /*82b0*/  @!P3 IMAD R141, R141, R153.reuse, RZ ;  /* 0x000000998d8db224 */ /* 0x080fe200078e02ff */
[----:B------:R0:W-:Y:S01]  /*82c0*/  @!P4 STG.E.U8 desc[UR36][R4.64+0xe8], R3 ;  /* 0x0000e8030400c986 */ /* 0x0001e2000c101124 */
[----:B------:R-:W-:Y:S02]  /*82d0*/  ISETP.LT.OR P4, PT, R0, 0xf2, !P1 ;  /* 0x000000f20000780c */ /* 0x000fe40004f81670 */
[-C--:B--2---:R-:W-:Y:S01]  /*82e0*/  @!P2 IMAD R9, R142, R153.reuse, RZ ;  /* 0x000000998e09a224 */ /* 0x084fe200078e02ff */
[----:B------:R-:W-:Y:S01]  /*82f0*/  @!P3 STG.E.U8 desc[UR36][R4.64+0xe9], R141 ;  /* 0x0000e98d0400b986 */ /* 0x000fe2000c101124 */
[C---:B------:R-:W-:Y:S02]  /*8300*/  ISETP.LT.OR P3, PT, R0.reuse, 0xf1, !P1 ;  /* 0x000000f10000780c */ /* 0x040fe40004f61670 */
[----:B------:R-:W-:Y:S01]  /*8310*/  @!P5 IMAD R143, R143, R153, RZ ;  /* 0x000000998f8fd224 */ /* 0x000fe200078e02ff */
[----:B------:R-:W-:Y:S01]  /*8320*/  @!P2 STG.E.U8 desc[UR36][R6.64+0xe8], R9 ;  /* 0x0000e8090600a986 */ /* 0x000fe2000c101124 */
[----:B------:R-:W-:-:S03]  /*8330*/  ISETP.LT.OR P2, PT, R0, 0xf1, !P0 ;  /* 0x000000f10000780c */ /* 0x000fc60004741670 */
[----:B------:R-:W-:Y:S01]  /*8340*/  @!P5 STG.E.U8 desc[UR36][R6.64+0xe9], R143 ;  /* 0x0000e98f0600d986 */ /* 0x000fe2000c101124 */
[----:B------:R-:W-:Y:S01]  /*8350*/  ISETP.LT.OR P5, PT, R0, 0xf9, !P0 ;  /* 0x000000f90000780c */ /* 0x000fe200047a1670 */
[----:B------:R-:W-:-:S04]  /*8360*/  @!P4 IMAD R145, R145, R153, RZ ;  /* 0x000000999191c224 */ /* 0x000fc800078e02ff */
[-C--:B-1----:R-:W-:Y:S01]  /*8370*/  @!P3 IMAD R11, R144, R153.reuse, RZ ;  /* 0x00000099900bb224 */ /* 0x082fe200078e02ff */
[----:B------:R-:W-:Y:S01]  /*8380*/  @!P4 STG.E.U8 desc[UR36][R4.64+0xf1], R145 ;  /* 0x0000f1910400c986 */ /* 0x000fe2000c101124 */
[C---:B------:R-:W-:Y:S02]  /*8390*/  ISETP.LT.OR P4, PT, R0.reuse, 0xf2, !P0 ;  /* 0x000000f20000780c */ /* 0x040fe40004781670 */
[C---:B------:R-:W-:Y:S01]  /*83a0*/  ISETP.LT.OR P0, PT, R0.reuse, 0xfa, !P0 ;  /* 0x000000fa0000780c */ /* 0x040fe20004701670 */
[----:B------:R1:W-:Y:S01]  /*83b0*/  @!P3 STG.E.U8 desc[UR36][R4.64+0xf0], R11 ;  /* 0x0000f00b0400b986 */ /* 0x0003e2000c101124 */
[----:B------:R-:W-:Y:S01]  /*83c0*/  ISETP.LT.OR P3, PT, R0, 0xf9, !P1 ;  /* 0x000000f90000780c */ /* 0x000fe20004f61670 */
[----:B0-----:R-:W-:Y:S01]  /*83d0*/  @!P2 IMAD R3, R146, R153, RZ ;  /* 0x000000999203a224 */ /* 0x001fe200078e02ff */
[----:B------:R-:W-:-:S04]  /*83e0*/  ISETP.LT.OR P1, PT, R0, 0xfa, !P1 ;  /* 0x000000fa0000780c */ /* 0x000fc80004f21670 */
[----:B------:R0:W-:Y:S03]  /*83f0*/  @!P2 STG.E.U8 desc[UR36][R6.64+0xf0], R3 ;  /* 0x0000f0030600a986 */ /* 0x0001e6000c101124 */
[-C--:B------:R-:W-:Y:S02]  /*8400*/  @!P4 IMAD R147, R147, R153.reuse, RZ ;  /* 0x000000999393c224 */ /* 0x080fe400078e02ff */
[-C--:B-1----:R-:W-:Y:S02]  /*8410*/  @!P5 IMAD R11, R150, R153.reuse, RZ ;  /* 0x00000099960bd224 */ /* 0x082fe400078e02ff */
[-C--:B------:R-:W-:Y:S01]  /*8420*/  @!P3 IMAD R9, R148, R153.reuse, RZ ;  /* 0x000000999409b224 */ /* 0x080fe200078e02ff */
[----:B------:R0:W-:Y:S01]  /*8430*/  @!P4 STG.E.U8 desc[UR36][R6.64+0xf1], R147 ;  /* 0x0000f1930600c986 */ /* 0x0001e2000c101124 */
[-C--:B------:R-:W-:Y:S02]  /*8440*/  @!P1 IMAD R149, R149, R153.reuse, RZ ;  /* 0x0000009995959224 */ /* 0x080fe400078e02ff */
[----:B------:R-:W-:Y:S01]  /*8450*/  @!P0 IMAD R151, R151, R153, RZ ;  /* 0x0000009997978224 */ /* 0x000fe200078e02ff */
[----:B------:R0:W-:Y:S04]  /*8460*/  @!P3 STG.E.U8 desc[UR36][R4.64+0xf8], R9 ;  /* 0x0000f8090400b986 */ /* 0x0001e8000c101124 */
[----:B------:R0:W-:Y:S04]  /*8470*/  @!P1 STG.E.U8 desc[UR36][R4.64+0xf9], R149 ;  /* 0x0000f99504009986 */ /* 0x0001e8000c101124 */
[----:B------:R0:W-:Y:S04]  /*8480*/  @!P5 STG.E.U8 desc[UR36][R6.64+0xf8], R11 ;  /* 0x0000f80b0600d986 */ /* 0x0001e8000c101124 */
[----:B------:R0:W-:Y:S02]  /*8490*/  @!P0 STG.E.U8 desc[UR36][R6.64+0xf9], R151 ;  /* 0x0000f99706008986 */ /* 0x0001e4000c101124 */
.L_x_295:
[----:B------:R-:W-:Y:S05]  /*84a0*/  BSYNC B0 ;  /* 0x0000000000007941 */ /* 0x000fea0003800000 */
.L_x_37:
[----:B0-----:R-:W2:Y:S01]  /*84b0*/  LDL.64 R2, [R1] ;  /* 0x0000000001027983 */ /* 0x001ea20000100a00 */
[----:B------:R-:W-:Y:S01]  /*84c0*/  ULDC.64 UR4, c[0x0][0x650] ;  /* 0x0001940000047ab9 */ /* 0x000fe20000000a00 */
[----:B------:R0:W-:Y:S01]  /*84d0*/  SYNCS.ARRIVE.TRANS64.A1T0 RZ, [R162+UR45], RZ ;  /* 0x000000ffa2ff79a7 */ /* 0x0001e2000810002d */
[----:B------:R-:W-:Y:S01]  /*84e0*/  PRMT R0, RZ, 0x7610, R0 ;  /* 0x00007610ff007816 */ /* 0x000fe20000000000 */
[----:B------:R-:W-:Y:S02]  /*84f0*/  IMAD.MOV.U32 R19, RZ, RZ, -0x1 ;  /* 0xffffffffff137424 */ /* 0x000fe400078e00ff */
[----:B------:R-:W-:Y:S01]  /*8500*/  IMAD.MOV.U32 R22, RZ, RZ, -0x1 ;  /* 0xffffffffff167424 */ /* 0x000fe200078e00ff */
[----:B--2---:R-:W-:-:S04]  /*8510*/  LEA R18, P0, R2, R18, 0x1 ;  /* 0x0000001202127211 */ /* 0x004fc800078008ff */
[----:B------:R-:W-:Y:S01]  /*8520*/  LEA.HI.X R17, R2, R17, R23, 0x1, P0 ;  /* 0x0000001102117211 */ /* 0x000fe200000f0c17 */
[----:B------:R-:W-:Y:S01]  /*8530*/  IMAD.MOV.U32 R2, RZ, RZ, -0x1 ;  /* 0xffffffffff027424 */ /* 0x000fe200078e00ff */
[----:B------:R-:W-:-:S04]  /*8540*/  ISETP.GE.U32.AND P0, PT, R18, UR4, PT ;  /* 0x0000000412007c0c */ /* 0x000fc8000bf06070 */
[----:B------:R-:W-:-:S13]  /*8550*/  ISETP.GE.U32.AND.EX P0, PT, R17, UR5, PT, P0 ;  /* 0x0000000511007c0c */ /* 0x000fda000bf06100 */
[----:B0-----:R-:W-:Y:S05]  /*8560*/  @P0 BRA `(.L_x_296) ;  /* 0x0000000400700947 */ /* 0x001fea0003800000 */
[----:B------:R-:W0:Y:S01]  /*8570*/  S2R R10, SR_CTAID.X ;  /* 0x00000000000a7919 */ /* 0x000e220000002500 */
[----:B------:R-:W2:Y:S01]  /*8580*/  LDC.64 R8, c[0x0][0x628] ;  /* 0x00018a00ff087b82 */ /* 0x000ea20000000a00 */
[----:B------:R-:W-:Y:S01]  /*8590*/  ULDC UR4, c[0x0][0x150] ;  /* 0x0000540000047ab9 */ /* 0x000fe20000000800 */
[----:B---3--:R-:W-:Y:S01]  /*85a0*/  IMAD.MOV.U32 R6, RZ, RZ, R18 ;  /* 0x000000ffff067224 */ /* 0x008fe200078e0012 */
[----:B------:R-:W3:Y:S01]  /*85b0*/  S2R R20, SR_CTAID.Y ;  /* 0x0000000000147919 */ /* 0x000ee20000002600 */
[----:B------:R-:W-:-:S04]  /*85c0*/  IMAD.MOV.U32 R7, RZ, RZ, R17 ;  /* 0x000000ffff077224 */ /* 0x000fc800078e0011 */
[----:B------:R-:W1:Y:S08]  /*85d0*/  LDC R15, c[0x0][0x144] ;  /* 0x00005100ff0f7b82 */ /* 0x000e700000000800 */
[----:B------:R-:W1:Y:S08]  /*85e0*/  LDC R0, c[0x0][0x630] ;  /* 0x00018c00ff007b82 */ /* 0x000e700000000800 */
[----:B------:R-:W1:Y:S01]  /*85f0*/  LDC.64 R12, c[0x0][0x620] ;  /* 0x00018800ff0c7b82 */ /* 0x000e620000000a00 */
[----:B--2---:R-:W-:-:S04]  /*8600*/  ISETP.NE.U32.AND P0, PT, R8, RZ, PT ;  /* 0x000000ff0800720c */ /* 0x004fc80003f05070 */
[----:B------:R-:W-:Y:S02]  /*8610*/  ISETP.NE.AND.EX P0, PT, R9, RZ, PT, P0 ;  /* 0x000000ff0900720c */ /* 0x000fe40003f05300 */
[----:B0-----:R-:W-:-:S05]  /*8620*/  I2FP.F32.U32 R2, R10 ;  /* 0x0000000a00027245 */ /* 0x001fca0000201000 */
[----:B------:R-:W-:-:S04]  /*8630*/  FMUL R2, R2, UR4 ;  /* 0x0000000402027c20 */ /* 0x000fc80008400000 */
[----:B------:R0:W2:Y:S02]  /*8640*/  F2I.U32.TRUNC.NTZ R14, R2 ;  /* 0x00000002000e7305 */ /* 0x0000a4000020f000 */
[----:B---3--:R-:W-:Y:S05]  /*8650*/  @!P0 BRA `(.L_x_297) ;  /* 0x0000000000288947 */ /* 0x008fea0003800000 */
[----:B------:R-:W3:Y:S02]  /*8660*/  LDC R3, c[0x0][0x634] ;  /* 0x00018d00ff037b82 */ /* 0x000ee40000000800 */
[----:B---3--:R-:W-:-:S05]  /*8670*/  IADD3 R7, P0, R18, R3, RZ ;  /* 0x0000000312077210 */ /* 0x008fca0007f1e0ff */
[----:B-1----:R-:W-:-:S04]  /*8680*/  IMAD.X R11, RZ, RZ, R17, P0 ;  /* 0x000000ffff0b7224 */ /* 0x002fc800000e0611 */
[----:B0-----:R-:W-:-:S04]  /*8690*/  IMAD.WIDE.U32 R2, R11, R8, RZ ;  /* 0x000000080b027225 */ /* 0x001fc800078e00ff */
[----:B----4-:R-:W-:-:S04]  /*86a0*/  IMAD.WIDE.U32 R4, P0, R7, R9, R2 ;  /* 0x0000000907047225 */ /* 0x010fc80007800002 */
[----:B------:R-:W-:-:S04]  /*86b0*/  IMAD.WIDE.U32 R2, R7, R8, RZ ;  /* 0x0000000807027225 */ /* 0x000fc800078e00ff */
[----:B------:R-:W-:Y:S01]  /*86c0*/  IMAD.X R7, RZ, RZ, RZ, P0 ;  /* 0x000000ffff077224 */ /* 0x000fe200000e06ff */
[----:B------:R-:W-:Y:S01]  /*86d0*/  IADD3 RZ, P0, R3, R4, RZ ;  /* 0x0000000403ff7210 */ /* 0x000fe20007f1e0ff */
[----:B------:R-:W-:-:S04]  /*86e0*/  IMAD.MOV.U32 R6, RZ, RZ, R5 ;  /* 0x000000ffff067224 */ /* 0x000fc800078e0005 */
[----:B------:R-:W-:-:S08]  /*86f0*/  IMAD.WIDE.U32.X R6, R11, R9, R6, P0 ;  /* 0x000000090b067225 */ /* 0x000fd000000e0406 */
.L_x_297:
[----:B------:R-:W3:Y:S01]  /*8700*/  LDC.64 R26, c[0x0][0x640] ;  /* 0x00019000ff1a7b82 */ /* 0x000ee20000000a00 */
[-C--:B-1----:R-:W-:Y:S01]  /*8710*/  SHF.R.U64 R11, R6, R0.reuse, R7 ;  /* 0x00000000060b7219 */ /* 0x082fe20000001207 */
[----:B------:R-:W-:Y:S01]  /*8720*/  IMAD.MOV.U32 R19, RZ, RZ, R17 ;  /* 0x000000ffff137224 */ /* 0x000fe200078e0011 */
[----:B------:R-:W-:Y:S01]  /*8730*/  SHF.R.U32.HI R0, RZ, R0, R7 ;  /* 0x00000000ff007219 */ /* 0x000fe20000011607 */
[----:B--2---:R-:W-:Y:S01]  /*8740*/  IMAD.MOV R14, RZ, RZ, -R14 ;  /* 0x000000ffff0e7224 */ /* 0x004fe200078e0a0e */
[----:B----4-:R-:W-:Y:S01]  /*8750*/  IADD3 R5, P0, RZ, -R11, RZ ;  /* 0x8000000bff057210 */ /* 0x010fe20007f1e0ff */
[----:B------:R-:W-:Y:S01]  /*8760*/  ULDC UR4, c[0x0][0x154] ;  /* 0x0000550000047ab9 */ /* 0x000fe20000000800 */
[----:B------:R-:W-:Y:S01]  /*8770*/  IMAD.MOV.U32 R7, RZ, RZ, 0x1 ;  /* 0x00000001ff077424 */ /* 0x000fe200078e00ff */
[----:B------:R-:W1:Y:S01]  /*8780*/  LDC R4, c[0x0][0x618] ;  /* 0x00018600ff047b82 */ /* 0x000e620000000800 */
[----:B------:R-:W-:Y:S02]  /*8790*/  IMAD R22, R15, R14, R10 ;  /* 0x0000000e0f167224 */ /* 0x000fe400078e020a */
[----:B------:R-:W-:-:S04]  /*87a0*/  IMAD.X R3, RZ, RZ, ~R0, P0 ;  /* 0x000000ffff037224 */ /* 0x000fc800000e0e00 */
[-C--:B------:R-:W-:Y:S01]  /*87b0*/  IMAD R0, R3, R12.reuse, RZ ;  /* 0x0000000c03007224 */ /* 0x080fe200078e02ff */
[----:B------:R-:W2:Y:S01]  /*87c0*/  LDC R6, c[0x0][0x608] ;  /* 0x00018200ff067b82 */ /* 0x000ea20000000800 */
[----:B0-----:R-:W-:-:S04]  /*87d0*/  IMAD.WIDE.U32 R2, R5, R12, R18 ;  /* 0x0000000c05027225 */ /* 0x001fc800078e0012 */
[----:B------:R-:W-:Y:S01]  /*87e0*/  IMAD R5, R5, R13, R0 ;  /* 0x0000000d05057224 */ /* 0x000fe200078e0200 */
[----:B------:R-:W-:Y:S02]  /*87f0*/  I2FP.F32.U32 R0, R20 ;  /* 0x0000001400007245 */ /* 0x000fe40000201000 */
[----:B------:R-:W0:Y:S01]  /*8800*/  LDC R24, c[0x0][0x658] ;  /* 0x00019600ff187b82 */ /* 0x000e220000000800 */
[----:B------:R-:W-:Y:S01]  /*8810*/  IMAD.IADD R3, R3, 0x1, R5 ;  /* 0x0000000103037824 */ /* 0x000fe200078e0205 */
[----:B---3--:R-:W-:Y:S01]  /*8820*/  ISETP.NE.U32.AND P0, PT, R26, RZ, PT ;  /* 0x000000ff1a00720c */ /* 0x008fe20003f05070 */
[----:B------:R-:W-:Y:S01]  /*8830*/  FMUL R0, R0, UR4 ;  /* 0x0000000400007c20 */ /* 0x000fe20008400000 */
[----:B------:R-:W-:Y:S02]  /*8840*/  IMAD.MOV.U32 R5, RZ, RZ, -0x1 ;  /* 0xffffffffff057424 */ /* 0x000fe400078e00ff */
[----:B------:R-:W-:Y:S01]  /*8850*/  ISETP.NE.AND.EX P0, PT, R27, RZ, PT, P0 ;  /* 0x000000ff1b00720c */ /* 0x000fe20003f05300 */
[----:B------:R3:W4:Y:S01]  /*8860*/  F2I.U32.TRUNC.NTZ R12, R0 ;  /* 0x00000000000c7305 */ /* 0x000722000020f000 */
[----:B------:R-:W3:Y:S01]  /*8870*/  LDC R15, c[0x0][0x148] ;  /* 0x00005200ff0f7b82 */ /* 0x000ee20000000800 */
[----:B-1----:R-:W-:-:S02]  /*8880*/  SHF.R.U64 R10, R2, R4, R3 ;  /* 0x00000004020a7219 */ /* 0x002fc40000001203 */
[----:B------:R-:W-:-:S05]  /*8890*/  SHF.R.U32.HI R3, RZ, R4, R3 ;  /* 0x00000004ff037219 */ /* 0x000fca0000011603 */
[----:B------:R-:W1:Y:S01]  /*88a0*/  LDC R14, c[0x0][0x600] ;  /* 0x00018000ff0e7b82 */ /* 0x000e620000000800 */
[-CC-:B--2---:R-:W-:Y:S02]  /*88b0*/  SHF.R.U64 R8, R10, R6.reuse, R3.reuse ;  /* 0x000000060a087219 */ /* 0x184fe40000001203 */
[----:B------:R-:W-:-:S05]  /*88c0*/  SHF.R.U32.HI R3, RZ, R6, R3 ;  /* 0x00000006ff037219 */ /* 0x000fca0000011603 */
[----:B------:R-:W2:Y:S01]  /*88d0*/  LDC R21, c[0x0][0x648] ;  /* 0x00019200ff157b82 */ /* 0x000ea20000000800 */
[-CC-:B0-----:R-:W-:Y:S02]  /*88e0*/  SHF.R.U64 R13, R8, R24.reuse, R3.reuse ;  /* 0x00000018080d7219 */ /* 0x181fe40000001203 */
[-C--:B------:R-:W-:Y:S02]  /*88f0*/  SHF.L.U32 R5, R5, R24.reuse, RZ ;  /* 0x0000001805057219 */ /* 0x080fe400000006ff */
[-C--:B------:R-:W-:Y:S01]  /*8900*/  SHF.R.U32.HI R3, RZ, R24.reuse, R3 ;  /* 0x00000018ff037219 */ /* 0x080fe20000011603 */
[----:B------:R-:W-:Y:S01]  /*8910*/  IMAD.MOV.U32 R2, RZ, RZ, R13 ;  /* 0x000000ffff027224 */ /* 0x000fe200078e000d */
[----:B------:R-:W-:Y:S01]  /*8920*/  SHF.L.U32 R24, R7, R24, RZ ;  /* 0x0000001807187219 */ /* 0x000fe200000006ff */
[----:B------:R-:W0:Y:S01]  /*8930*/  LDC R25, c[0x0][0x638] ;  /* 0x00018e00ff197b82 */ /* 0x000e220000000800 */
[----:B------:R-:W-:-:S07]  /*8940*/  LOP3.LUT R19, RZ, R5, RZ, 0x33, !PT ;  /* 0x00000005ff137212 */ /* 0x000fce00078e33ff */
[----:B------:R-:W0:Y:S01]  /*8950*/  LDC R28, c[0x0][0x610] ;  /* 0x00018400ff1c7b82 */ /* 0x000e220000000800 */
[----:B----4-:R-:W-:Y:S05]  /*8960*/  @!P0 BRA `(.L_x_298) ;  /* 0x0000000000288947 */ /* 0x010fea0003800000 */
[----:B---3--:R-:W3:Y:S02]  /*8970*/  LDC R0, c[0x0][0x64c] ;  /* 0x00019300ff007b82 */ /* 0x008ee40000000800 */
[----:B---3--:R-:W-:-:S05]  /*8980*/  IADD3 R7, P0, R13, R0, RZ ;  /* 0x000000000d077210 */ /* 0x008fca0007f1e0ff */
        /* <DEDUP_REMOVED lines=8> */
.L_x_298:
[----:B------:R-:W4:Y:S01]  /*8a10*/  LDC R4, c[0x0][0x65c] ;  /* 0x00019700ff047b82 */ /* 0x000f220000000800 */
[----:B--23--:R-:W-:Y:S01]  /*8a20*/  SHF.R.U64 R0, R2, R21, R3 ;  /* 0x0000001502007219 */ /* 0x00cfe20000001203 */
[----:B-1----:R-:W-:Y:S01]  /*8a30*/  VIADD R3, R14, 0xffffffff ;  /* 0xffffffff0e037836 */ /* 0x002fe20000000000 */
[----:B------:R-:W-:Y:S01]  /*8a40*/  LOP3.LUT R19, R8, R19, RZ, 0xc0, !PT ;  /* 0x0000001308137212 */ /* 0x000fe200078ec0ff */
[----:B------:R-:W-:Y:S02]  /*8a50*/  IMAD.MOV R12, RZ, RZ, -R12 ;  /* 0x000000ffff0c7224 */ /* 0x000fe400078e0a0c */
[----:B------:R-:W-:Y:S01]  /*8a60*/  IMAD.MOV R2, RZ, RZ, -R0 ;  /* 0x000000ffff027224 */ /* 0x000fe200078e0a00 */
[----:B------:R-:W-:Y:S01]  /*8a70*/  LOP3.LUT R3, R10, R3, RZ, 0xc0, !PT ;  /* 0x000000030a037212 */ /* 0x000fe200078ec0ff */
[----:B------:R-:W-:Y:S02]  /*8a80*/  IMAD R19, R24, R0, R19 ;  /* 0x0000000018137224 */ /* 0x000fe400078e0213 */
[----:B0-----:R-:W-:-:S04]  /*8a90*/  IMAD R0, R2, R25, R13 ;  /* 0x0000001902007224 */ /* 0x001fc800078e020d */
[----:B------:R-:W-:Y:S01]  /*8aa0*/  IMAD R2, R0, R14, R3 ;  /* 0x0000000e00027224 */ /* 0x000fe200078e0203 */
[----:B----4-:R-:W-:Y:S01]  /*8ab0*/  ISETP.NE.AND P0, PT, R4, 0x1, PT ;  /* 0x000000010400780c */ /* 0x010fe20003f05270 */
[----:B------:R-:W-:-:S05]  /*8ac0*/  IMAD.MOV.U32 R4, RZ, RZ, 0x1 ;  /* 0x00000001ff047424 */ /* 0x000fca00078e00ff */
[----:B------:R-:W-:-:S07]  /*8ad0*/  PRMT R0, R4, 0x7610, R0 ;  /* 0x0000761004007816 */ /* 0x000fce0000000000 */
[----:B------:R-:W-:-:S04]  /*8ae0*/  @P0 IMAD R22, R15, R12, R20 ;  /* 0x0000000c0f160224 */ /* 0x000fc800078e0214 */
[----:B------:R-:W-:-:S05]  /*8af0*/  IMAD R19, R19, R28, R22 ;  /* 0x0000001c13137224 */ /* 0x000fca00078e0216 */
[----:B------:R-:W-:Y:S02]  /*8b00*/  SEL R22, R2, R19, !P0 ;  /* 0x0000001302167207 */ /* 0x000fe40004000000 */
[----:B------:R-:W-:Y:S01]  /*8b10*/  SEL R19, R19, R2, !P0 ;  /* 0x0000000213137207 */ /* 0x000fe20004000000 */
[----:B------:R-:W-:-:S07]  /*8b20*/  IMAD.MOV.U32 R2, RZ, RZ, R11 ;  /* 0x000000ffff027224 */ /* 0x000fce00078e000b */
.L_x_296:
[----:B------:R-:W-:Y:S02]  /*8b30*/  LOP3.LUT P0, RZ, R0, 0xff, RZ, 0xc0, !PT ;  /* 0x000000ff00ff7812 */ /* 0x000fe4000780c0ff */
[----:B------:R-:W-:-:S11]  /*8b40*/  LOP3.LUT R165, R165, 0x1, RZ, 0x3c, !PT ;  /* 0x00000001a5a57812 */ /* 0x000fd600078e3cff */
[----:B------:R-:W-:Y:S05]  /*8b50*/  @P0 BRA `(.L_x_299) ;  /* 0xffffff8c000c0947 */ /* 0x000fea000383ffff */
[----:B------:R-:W-:Y:S05]  /*8b60*/  EXIT ;  /* 0x000000000000794d */ /* 0x000fea0003800000 */
.L_x_18:
[----:B------:R-:W-:-:S08]  /*8b70*/  ISETP.NE.AND P0, PT, R5, RZ, PT ;  /* 0x000000ff0500720c */ /* 0x000fd00003f05270 */
[----:B0-----:R-:W0:-:S00]  /*8b80*/  USETMAXREG.DEALLOC.CTAPOOL 0x28 ;  /* 0x00000028000079c8 */ /* 0x001e0000080e0500 */
[----:B------:R-:W-:Y:S05]  /*8b90*/  @P0 EXIT ;  /* 0x000000000000094d */ /* 0x000fea0003800000 */
[----:B0-----:R-:W-:Y:S01]  /*8ba0*/  LOP3.LUT P0, RZ, R8, 0xff, RZ, 0xc0, !PT ;  /* 0x000000ff08ff7812 */ /* 0x001fe2000780c0ff */
[----:B------:R-:W-:Y:S02]  /*8bb0*/  IMAD.MOV.U32 R0, RZ, RZ, 0x1 ;  /* 0x00000001ff007424 */ /* 0x000fe400078e00ff */
[----:B------:R-:W-:-:S10]  /*8bc0*/  IMAD.MOV.U32 R7, RZ, RZ, RZ ;  /* 0x000000ffff077224 */ /* 0x000fd400078e00ff */
[----:B------:R-:W-:Y:S05]  /*8bd0*/  @!P0 BRA `(.L_x_300) ;  /* 0x0000000c00748947 */ /* 0x000fea0003800000 */
[----:B------:R-:W0:Y:S01]  /*8be0*/  S2UR UR9, SR_CgaCtaId ;  /* 0x00000000000979c3 */ /* 0x000e220000008800 */
[----:B------:R-:W-:Y:S01]  /*8bf0*/  ULDC UR5, c[0x0][0x658] ;  /* 0x0001960000057ab9 */ /* 0x000fe20000000800 */
[----:B------:R-:W-:Y:S01]  /*8c00*/  UMOV UR10, 0xffffffff ;  /* 0xffffffff000a7882 */ /* 0x000fe20000000000 */
[----:B------:R-:W-:Y:S01]  /*8c10*/  UMOV UR11, 0x1 ;  /* 0x00000001000b7882 */ /* 0x000fe20000000000 */
[----:B------:R-:W-:Y:S01]  /*8c20*/  USHF.L.U32 UR10, UR10, UR5, URZ ;  /* 0x000000050a0a7299 */ /* 0x000fe2000800063f */
[----:B------:R-:W-:Y:S01]  /*8c30*/  LOP3.LUT P0, RZ, R4, 0x1f, RZ, 0xc0, !PT ;  /* 0x0000001f04ff7812 */ /* 0x000fe2000780c0ff */
[----:B------:R-:W-:Y:S01]  /*8c40*/  BSSY B0, `(.L_x_300) ;  /* 0x00000d6000007945 */ /* 0x000fe20003800000 */
[C---:B------:R-:W-:Y:S01]  /*8c50*/  ISETP.NE.AND P2, PT, R3.reuse, RZ, PT ;  /* 0x000000ff0300720c */ /* 0x040fe20003f45270 */
[----:B------:R-:W-:Y:S01]  /*8c60*/  IMAD.MOV.U32 R8, RZ, RZ, 0x1 ;  /* 0x00000001ff087424 */ /* 0x000fe200078e00ff */
[----:B------:R-:W-:Y:S01]  /*8c70*/  ISETP.NE.OR P0, PT, R3, RZ, !P0 ;  /* 0x000000ff0300720c */ /* 0x000fe20004705670 */
[----:B------:R-:W-:Y:S01]  /*8c80*/  IMAD.MOV.U32 R0, RZ, RZ, 0x1 ;  /* 0x00000001ff007424 */ /* 0x000fe200078e00ff */
[----:B------:R-:W-:Y:S01]  /*8c90*/  LOP3.LUT R6, R16, 0x2, RZ, 0xfc, !PT ;  /* 0x0000000210067812 */ /* 0x000fe200078efcff */
[----:B------:R-:W-:Y:S01]  /*8ca0*/  IMAD.MOV.U32 R7, RZ, RZ, RZ ;  /* 0x000000ffff077224 */ /* 0x000fe200078e00ff */
[----:B------:R-:W-:Y:S01]  /*8cb0*/  ULDC UR4, c[0x0][0x600] ;  /* 0x0001800000047ab9 */ /* 0x000fe20000000800 */
[----:B------:R-:W-:Y:S01]  /*8cc0*/  UMOV UR18, 0x55 ;  /* 0x0000005500127882 */ /* 0x000fe20000000000 */
[----:B------:R-:W-:-:S02]  /*8cd0*/  UIADD3 UR26, UR40, 0x1, URZ ;  /* 0x00000001281a7890 */ /* 0x000fc4000fffe03f */
[----:B------:R-:W-:Y:S02]  /*8ce0*/  UIADD3 UR4, UR4, -0x1, URZ ;  /* 0xffffffff04047890 */ /* 0x000fe4000fffe03f */
[----:B------:R-:W-:Y:S01]  /*8cf0*/  USHF.L.U32 UR5, UR11, UR5, URZ ;  /* 0x000000050b057299 */ /* 0x000fe2000800063f */
[----:B------:R-:W-:Y:S01]  /*8d00*/  ULDC.64 UR24, c[0x0][0x198] ;  /* 0x0000660000187ab9 */ /* 0x000fe20000000a00 */
[----:B0-----:R-:W-:Y:S02]  /*8d10*/  ULOP3.LUT UR8, UR9, 0x1, URZ, 0xc0, !UPT ;  /* 0x0000000109087892 */ /* 0x001fe4000f8ec03f */
[----:B------:R-:W-:Y:S02]  /*8d20*/  USHF.L.U32 UR7, UR9, 0xd, URZ ;  /* 0x0000000d09077899 */ /* 0x000fe4000800063f */
[----:B------:R-:W-:Y:S02]  /*8d30*/  USHF.R.U32.HI UR27, URZ, 0x1, UR9 ;  /* 0x000000013f1b7899 */ /* 0x000fe40008011609 */
[----:B------:R-:W-:-:S02]  /*8d40*/  USHF.L.U32 UR6, UR9, 0x7, URZ ;  /* 0x0000000709067899 */ /* 0x000fc4000800063f */
[----:B------:R-:W-:Y:S02]  /*8d50*/  ULOP3.LUT UR9, UR9, 0xfffffffe, URZ, 0xc0, !UPT ;  /* 0xfffffffe09097892 */ /* 0x000fe4000f8ec03f */
[----:B------:R-:W-:Y:S02]  /*8d60*/  UISETP.GT.U32.AND UP0, UPT, UR8, 0xffff, UPT ;  /* 0x0000ffff0800788c */ /* 0x000fe4000bf04070 */
[----:B------:R-:W-:Y:S02]  /*8d70*/  ULOP3.LUT UR13, UR7, 0x2000, URZ, 0xc0, !UPT ;  /* 0x00002000070d7892 */ /* 0x000fe4000f8ec03f */
[----:B------:R-:W-:Y:S02]  /*8d80*/  ULOP3.LUT UR7, URZ, UR10, URZ, 0x33, !UPT ;  /* 0x0000000a3f077292 */ /* 0x000fe4000f8e333f */
[----:B------:R-:W-:Y:S02]  /*8d90*/  USHF.L.U32 UR10, UR11, UR9, URZ ;  /* 0x000000090b0a7299 */ /* 0x000fe4000800063f */
[----:B------:R-:W-:-:S02]  /*8da0*/  ULOP3.LUT UR9, UR9, 0x1, URZ, 0xfc, !UPT ;  /* 0x0000000109097892 */ /* 0x000fc4000f8efc3f */
[----:B------:R-:W-:Y:S02]  /*8db0*/  USEL UR8, UR8, 0xffff, !UP0 ;  /* 0x0000ffff08087887 */ /* 0x000fe4000c000000 */
[----:B------:R-:W-:Y:S02]  /*8dc0*/  USHF.L.U32 UR9, UR11, UR9, URZ ;  /* 0x000000090b097299 */ /* 0x000fe4000800063f */
[----:B------:R-:W-:Y:S02]  /*8dd0*/  ULOP3.LUT UR8, UR8, 0xffff, URZ, 0xc0, !UPT ;  /* 0x0000ffff08087892 */ /* 0x000fe4000f8ec03f */
[----:B------:R-:W-:Y:S02]  /*8de0*/  ULEA UR28, UR27, 0x180, 0xa ;  /* 0x000001801b1c7891 */ /* 0x000fe4000f8e503f */
[----:B------:R-:W-:Y:S02]  /*8df0*/  ULOP3.LUT UR6, UR6, 0x80, URZ, 0xc0, !UPT ;  /* 0x0000008006067892 */ /* 0x000fe4000f8ec03f */
[----:B------:R-:W-:-:S02]  /*8e00*/  UIADD3 UR13, UR13, 0xb180, URZ ;  /* 0x0000b1800d0d7890 */ /* 0x000fc4000fffe03f */
[----:B------:R-:W-:Y:S02]  /*8e10*/  ULOP3.LUT UR19, UR10, UR9, URZ, 0xfc, !UPT ;  /* 0x000000090a137292 */ /* 0x000fe4000f8efc3f */
[----:B------:R-:W-:-:S12]  /*8e20*/  USHF.L.U32 UR18, UR18, UR8, URZ ;  /* 0x0000000812127299 */ /* 0x000fd8000800063f */
.L_x_312:
[----:B------:R-:W-:-:S03]  /*8e30*/  UMOV UR8, 0xffffffff ;  /* 0xffffffff00087882 */ /* 0x000fc60000000000 */
[----:B------:R-:W-:Y:S05]  /*8e40*/  BRA.DIV UR8, `(.L_x_301) ;  /* 0x0000001208e87947 */ /* 0x000fea000b800000 */
[----:B------:R-:W-:-:S13]  /*8e50*/  ELECT P6, URZ, PT ;  /* 0x00000000003f782f */ /* 0x000fda00038c0000 */
.L_x_332:
[----:B------:R-:W0:Y:S01]  /*8e60*/  LDC R3, c[0x0][0x28c] ;  /* 0x0000a300ff037b82 */ /* 0x000e220000000800 */
[----:B------:R-:W-:Y:S01]  /*8e70*/  BSSY B1, `(.L_x_302) ;  /* 0x000003a000017945 */ /* 0x000fe20003800000 */
[----:B0-----:R-:W-:-:S13]  /*8e80*/  ISETP.LT.OR P6, PT, R3, 0x1, !P6 ;  /* 0x000000010300780c */ /* 0x001fda00077c1670 */
[----:B------:R-:W-:Y:S05]  /*8e90*/  @P6 BRA `(.L_x_303) ;  /* 0x0000000000dc6947 */ /* 0x000fea0003800000 */
[----:B------:R-:W-:Y:S01]  /*8ea0*/  LEA R19, R19, UR27, 0x2 ;  /* 0x0000001b13137c11 */ /* 0x000fe2000f8e10ff */
[----:B------:R-:W-:Y:S01]  /*8eb0*/  IMAD.MOV.U32 R12, RZ, RZ, RZ ;  /* 0x000000ffff0c7224 */ /* 0x000fe200078e00ff */
[----:B------:R-:W-:Y:S01]  /*8ec0*/  LEA R22, R22, UR6, 0x8 ;  /* 0x0000000616167c11 */ /* 0x000fe2000f8e40ff */
[----:B------:R-:W-:Y:S02]  /*8ed0*/  IMAD.U32 R13, RZ, RZ, UR26 ;  /* 0x0000001aff0d7e24 */ /* 0x000fe4000f8e00ff */
[----:B------:R-:W-:Y:S02]  /*8ee0*/  IMAD.MOV.U32 R3, RZ, RZ, R0 ;  /* 0x000000ffff037224 */ /* 0x000fe400078e0000 */
[----:B------:R-:W-:Y:S02]  /*8ef0*/  IMAD.MOV.U32 R4, RZ, RZ, R7 ;  /* 0x000000ffff047224 */ /* 0x000fe400078e0007 */
[----:B------:R-:W-:-:S07]  /*8f00*/  IMAD.SHL.U32 R19, R19, 0x10, RZ ;  /* 0x0000001013137824 */ /* 0x000fce00078e00ff */
.L_x_307:
[----:B------:R-:W0:Y:S01]  /*8f10*/  S2R R10, SR_CgaCtaId ;  /* 0x00000000000a7919 */ /* 0x000e220000008800 */
[----:B------:R-:W-:Y:S01]  /*8f20*/  MOV R5, 0x400 ;  /* 0x0000040000057802 */ /* 0x000fe20000000f00 */
[----:B------:R-:W1:Y:S03]  /*8f30*/  @!P2 LDC R9, c[0x0][0x500] ;  /* 0x00014000ff09ab82 */ /* 0x000e660000000800 */
[----:B0-----:R-:W-:Y:S02]  /*8f40*/  LEA R11, R10, R5, 0x18 ;  /* 0x000000050a0b7211 */ /* 0x001fe400078ec0ff */
[----:B------:R-:W-:-:S03]  /*8f50*/  SHF.L.U32 R5, R3, 0x1f, RZ ;  /* 0x0000001f03057819 */ /* 0x000fc600000006ff */
[----:B------:R-:W-:-:S04]  /*8f60*/  IMAD R10, R4, 0x8, R11 ;  /* 0x00000008040a7824 */ /* 0x000fc800078e020b */
[----:B------:R-:W0:Y:S02]  /*8f70*/  SYNCS.PHASECHK.TRANS64.TRYWAIT P1, [R10+URZ+0x58], R5 ;  /* 0x000058050a0075a7 */ /* 0x000e24000802017f */
[----:B01----:R-:W-:Y:S05]  /*8f80*/  @!P1 BRA `(.L_x_304) ;  /* 0x0000001000b89947 */ /* 0x003fea0003800000 */
.L_x_333:
[----:B0-----:R-:W-:Y:S01]  /*8f90*/  PRMT R5, R6, 0x9910, RZ ;  /* 0x0000991006057816 */ /* 0x001fe200000000ff */
[----:B------:R0:W-:Y:S03]  /*8fa0*/  @!P2 SYNCS.ARRIVE.TRANS64 RZ, [R10+URZ], R9 ;  /* 0x000000090affa9a7 */ /* 0x0001e6000800003f */
[----:B------:R-:W-:-:S13]  /*8fb0*/  ISETP.NE.AND P1, PT, R5, 0x2, PT ;  /* 0x000000020500780c */ /* 0x000fda0003f25270 */
[----:B0-----:R-:W-:Y:S05]  /*8fc0*/  @P1 BRA `(.L_x_305) ;  /* 0x0000000000041947 */ /* 0x001fea0003800000 */
[----:B------:R-:W-:Y:S01]  /*8fd0*/  BPT.TRAP 0x1 ;  /* 0x000000040000795c */ /* 0x000fe20000300000 */
.L_x_305:
[----:B------:R-:W-:Y:S05]  /*8fe0*/  @P0 BRA `(.L_x_306) ;  /* 0x0000000000040947 */ /* 0x000fea0003800000 */
[----:B------:R-:W-:Y:S01]  /*8ff0*/  BPT.TRAP 0x1 ;  /* 0x000000040000795c */ /* 0x000fe20000300000 */
.L_x_306:
[----:B------:R-:W-:Y:S01]  /*9000*/  R2UR UR11, R4 ;  /* 0x00000000040b72ca */ /* 0x000fe200000e0000 */
[----:B------:R-:W-:Y:S01]  /*9010*/  VIADD R13, R13, 0xffffffff ;  /* 0xffffffff0d0d7836 */ /* 0x000fe20000000000 */
[----:B------:R-:W-:Y:S01]  /*9020*/  R2UR UR21, R11 ;  /* 0x000000000b1572ca */ /* 0x000fe200000e0000 */
[----:B------:R-:W-:Y:S01]  /*9030*/  UIADD3 UR14, UP0, UR24, 0xf0, URZ ;  /* 0x000000f0180e7890 */ /* 0x000fe2000ff1e03f */
[----:B------:R-:W-:Y:S01]  /*9040*/  R2UR UR22, R19 ;  /* 0x00000000131672ca */ /* 0x000fe200000e0000 */
[----:B------:R-:W-:Y:S01]  /*9050*/  UIADD3 UR30, UP1, UR24, 0x1f0, URZ ;  /* 0x000001f0181e7890 */ /* 0x000fe2000ff3e03f */
[----:B------:R-:W-:Y:S01]  /*9060*/  R2UR UR9, R10 ;  /* 0x000000000a0972ca */ /* 0x000fe200000e0000 */
[----:B------:R-:W-:Y:S01]  /*9070*/  UIADD3.X UR15, URZ, UR25, URZ, UP0, !UPT ;  /* 0x000000193f0f7290 */ /* 0x000fe200087fe43f */
[----:B------:R-:W-:Y:S01]  /*9080*/  R2UR UR10, R12 ;  /* 0x000000000c0a72ca */ /* 0x000fe200000e0000 */
[----:B------:R-:W-:Y:S01]  /*9090*/  UPRMT UR20, URZ, 0x5410, UR18 ;  /* 0x000054103f147896 */ /* 0x000fe20008000012 */
[----:B------:R-:W-:Y:S01]  /*90a0*/  R2UR UR12, R2 ;  /* 0x00000000020c72ca */ /* 0x000fe200000e0000 */
[----:B------:R-:W-:Y:S01]  /*90b0*/  VIADD R4, R4, 0x1 ;  /* 0x0000000104047836 */ /* 0x000fe20000000000 */
[----:B------:R-:W-:Y:S01]  /*90c0*/  R2UR UR23, R22 ;  /* 0x00000000161772ca */ /* 0x000fe200000e0000 */
[----:B------:R-:W-:Y:S01]  /*90d0*/  ULEA UR8, UR11, UR28, 0xc ;  /* 0x0000001c0b087291 */ /* 0x000fe2000f8e603f */
[----:B------:R-:W-:Y:S01]  /*90e0*/  ISETP.GT.AND P3, PT, R13, 0x1, PT ;  /* 0x000000010d00780c */ /* 0x000fe20003f64270 */
[----:B------:R-:W-:Y:S01]  /*90f0*/  ULEA UR11, UR11, UR13, 0xe ;  /* 0x0000000d0b0b7291 */ /* 0x000fe2000f8e703f */
[----:B------:R-:W-:Y:S01]  /*9100*/  ISETP.NE.AND P1, PT, R4, 0xb, PT ;  /* 0x0000000b0400780c */ /* 0x000fe20003f25270 */
[----:B------:R-:W-:Y:S01]  /*9110*/  UIADD3 UR8, UR21, UR8, URZ ;  /* 0x0000000815087290 */ /* 0x000fe2000fffe03f */
[----:B------:R-:W-:Y:S01]  /*9120*/  VIADD R12, R12, 0x40 ;  /* 0x000000400c0c7836 */ /* 0x000fe20000000000 */
[----:B------:R-:W-:Y:S01]  /*9130*/  UIADD3 UR21, UR21, UR11, URZ ;  /* 0x0000000b15157290 */ /* 0x000fe2000fffe03f */
[----:B------:R-:W-:Y:S01]  /*9140*/  SEL R10, RZ, 0x1, P1 ;  /* 0x00000001ff0a7807 */ /* 0x000fe20000800000 */
[----:B------:R-:W-:Y:S01]  /*9150*/  UPRMT UR29, URZ, 0x5410, UR19 ;  /* 0x000054103f1d7896 */ /* 0x000fe20008000013 */
[----:B------:R-:W-:Y:S01]  /*9160*/  SEL R4, R4, RZ, P1 ;  /* 0x000000ff04047207 */ /* 0x000fe20000800000 */
[----:B------:R-:W-:Y:S01]  /*9170*/  UIADD3.X UR31, URZ, UR25, URZ, UP1, !UPT ;  /* 0x000000193f1f7290 */ /* 0x000fe20008ffe43f */
[----:B------:R-:W-:Y:S01]  /*9180*/  LOP3.LUT R3, R3, R10, RZ, 0x3c, !PT ;  /* 0x0000000a03037212 */ /* 0x000fe200078e3cff */
[----:B------:R-:W-:Y:S01]  /*9190*/  UMOV UR16, 0x0 ;  /* 0x0000000000107882 */ /* 0x000fe20000000000 */
[----:B------:R-:W-:Y:S01]  /*91a0*/  UMOV UR17, 0x10000000 ;  /* 0x1000000000117882 */ /* 0x000fe20000000000 */
[----:B------:R-:W-:-:S02]  /*91b0*/  UMOV UR11, UR22 ;  /* 0x00000016000b7c82 */ /* 0x000fc40008000000 */
[----:B------:R0:W-:Y:S02]  /*91c0*/  UTMALDG.3D.MULTICAST [UR8], [UR14], UR20, desc[UR16] ;  /* 0x000010080e0073b4 */ /* 0x0001e40008011814 */
[----:B0-----:R-:W-:Y:S01]  /*91d0*/  UMOV UR8, UR21 ;  /* 0x0000001500087c82 */ /* 0x001fe20008000000 */
[----:B------:R-:W-:Y:S02]  /*91e0*/  UMOV UR11, UR23 ;  /* 0x00000017000b7c82 */ /* 0x000fe40008000000 */
[----:B------:R0:W-:Y:S02]  /*91f0*/  UTMALDG.3D.MULTICAST [UR8], [UR30], UR29, desc[UR16] ;  /* 0x000010081e0073b4 */ /* 0x0001e4000801181d */
[----:B0-----:R-:W-:Y:S05]  /*9200*/  @P3 BRA `(.L_x_307) ;  /* 0xfffffffc00403947 */ /* 0x001fea000383ffff */
.L_x_303:
[----:B------:R-:W-:Y:S05]  /*9210*/  BSYNC B1 ;  /* 0x0000000000017941 */ /* 0x000fea0003800000 */
.L_x_302:
[----:B------:R-:W2:Y:S01]  /*9220*/  LDL.64 R10, [R1] ;  /* 0x00000000010a7983 */ /* 0x000ea20000100a00 */
[----:B------:R-:W-:Y:S01]  /*9230*/  LOP3.LUT P4, RZ, R8, 0xff, RZ, 0xc0, !PT ;  /* 0x000000ff08ff7812 */ /* 0x000fe2000788c0ff */
[----:B------:R-:W-:Y:S01]  /*9240*/  VIADD R4, R7, UR40 ;  /* 0x0000002807047c36 */ /* 0x000fe20008000000 */
[----:B------:R-:W-:Y:S01]  /*9250*/  ULDC.64 UR8, c[0x0][0x650] ;  /* 0x0001940000087ab9 */ /* 0x000fe20000000a00 */
[----:B------:R-:W-:Y:S01]  /*9260*/  IMAD.U32 R7, RZ, RZ, UR40 ;  /* 0x00000028ff077e24 */ /* 0x000fe2000f8e00ff */
[----:B------:R-:W-:Y:S01]  /*9270*/  UISETP.GE.U32.AND UP0, UPT, UR40, 0xb, UPT ;  /* 0x0000000b2800788c */ /* 0x000fe2000bf06070 */
[----:B------:R-:W-:Y:S01]  /*9280*/  BSSY B1, `(.L_x_308) ;  /* 0x000006f000017945 */ /* 0x000fe20003800000 */
[----:B------:R-:W-:Y:S01]  /*9290*/  ISETP.GT.U32.AND P1, PT, R4, 0xa, PT ;  /* 0x0000000a0400780c */ /* 0x000fe20003f24070 */
[----:B------:R-:W-:Y:S01]  /*92a0*/  IMAD.MOV.U32 R19, RZ, RZ, -0x1 ;  /* 0xffffffffff137424 */ /* 0x000fe200078e00ff */
[----:B------:R-:W-:Y:S01]  /*92b0*/  PRMT R8, RZ, 0x7610, R8 ;  /* 0x00007610ff087816 */ /* 0x000fe20000000008 */
[----:B------:R-:W-:Y:S01]  /*92c0*/  IMAD.MOV.U32 R22, RZ, RZ, -0x1 ;  /* 0xffffffffff167424 */ /* 0x000fe200078e00ff */
[----:B------:R-:W-:-:S02]  /*92d0*/  ISETP.LT.U32.AND P1, PT, R7, 0xb, P1 ;  /* 0x0000000b0700780c */ /* 0x000fc40000f21070 */
[----:B------:R-:W-:Y:S01]  /*92e0*/  PLOP3.LUT P3, PT, PT, PT, UP0, 0x80, 0x0 ;  /* 0x000000000000781c */ /* 0x000fe20003f6f008 */
[----:B------:R-:W0:Y:S01]  /*92f0*/  @P4 S2R R3, SR_CgaCtaId ;  /* 0x0000000000034919 */ /* 0x000e220000008800 */
[----:B------:R-:W-:-:S04]  /*9300*/  @P4 MOV R2, 0x400 ;  /* 0x0000040000024802 */ /* 0x000fc80000000f00 */
[----:B0-----:R-:W-:Y:S01]  /*9310*/  @P4 LEA R5, R3, R2, 0x18 ;  /* 0x0000000203054211 */ /* 0x001fe200078ec0ff */
[----:B------:R-:W-:-:S03]  /*9320*/  IMAD.WIDE.U32 R2, R4, -0x45d1745d, RZ ;  /* 0xba2e8ba304027825 */ /* 0x000fc600078e00ff */
[----:B------:R0:W-:Y:S01]  /*9330*/  @P4 SYNCS.ARRIVE.TRANS64.A1T0 RZ, [R5+URZ+0xe8], RZ ;  /* 0x0000e8ff05ff49a7 */ /* 0x0001e2000810003f */
[----:B------:R-:W-:Y:S01]  /*9340*/  IMAD.MOV.U32 R2, RZ, RZ, -0x1 ;  /* 0xffffffffff027424 */ /* 0x000fe200078e00ff */
[----:B0-----:R-:W-:Y:S02]  /*9350*/  SHF.R.U32.HI R5, RZ, 0x3, R3 ;  /* 0x00000003ff057819 */ /* 0x001fe40000011603 */
[----:B------:R-:W-:-:S03]  /*9360*/  SEL R3, RZ, 0x1, !P1 ;  /* 0x00000001ff037807 */ /* 0x000fc60004800000 */
[----:B------:R-:W-:Y:S01]  /*9370*/  IMAD R7, R5, -0xb, R4 ;  /* 0xfffffff505077824 */ /* 0x000fe200078e0204 */
[----:B------:R-:W-:Y:S02]  /*9380*/  LOP3.LUT R0, R0, R3, RZ, 0x3c, !PT ;  /* 0x0000000300007212 */ /* 0x000fe400078e3cff */
[----:B------:R-:W-:Y:S02]  /*9390*/  PRMT R3, RZ, 0x7610, R3 ;  /* 0x00007610ff037816 */ /* 0x000fe40000000003 */
[----:B------:R-:W-:Y:S02]  /*93a0*/  @P3 LOP3.LUT R0, R0, 0x1, R5, 0x78, !PT ;  /* 0x0000000100003812 */ /* 0x000fe400078e7805 */
[----:B--2---:R-:W-:-:S04]  /*93b0*/  IADD3 R18, P4, R18, R10, RZ ;  /* 0x0000000a12127210 */ /* 0x004fc80007f9e0ff */
[----:B------:R-:W-:Y:S01]  /*93c0*/  ISETP.GE.U32.AND P1, PT, R18, UR8, PT ;  /* 0x0000000812007c0c */ /* 0x000fe2000bf26070 */
[----:B------:R-:W-:-:S05]  /*93d0*/  IMAD.X R17, R17, 0x1, R23, P4 ;  /* 0x0000000111117824 */ /* 0x000fca00020e0617 */
[----:B------:R-:W-:-:S13]  /*93e0*/  ISETP.GE.U32.AND.EX P1, PT, R17, UR9, PT, P1 ;  /* 0x0000000911007c0c */ /* 0x000fda000bf26110 */
[----:B------:R-:W-:Y:S05]  /*93f0*/  @P1 BRA `(.L_x_309) ;  /* 0x00000004005c1947 */ /* 0x000fea0003800000 */
[----:B------:R-:W0:Y:S01]  /*9400*/  S2R R11, SR_CTAID.X ;  /* 0x00000000000b7919 */ /* 0x000e220000002500 */
[----:B------:R-:W-:Y:S01]  /*9410*/  ULDC.64 UR8, c[0x0][0x628] ;  /* 0x00018a0000087ab9 */ /* 0x000fe20000000a00 */
[----:B------:R-:W1:Y:S01]  /*9420*/  LDC R12, c[0x0][0x144] ;  /* 0x00005100ff0c7b82 */ /* 0x000e620000000800 */
[----:B------:R-:W-:Y:S01]  /*9430*/  ISETP.NE.U32.AND P1, PT, RZ, UR8, PT ;  /* 0x00000008ff007c0c */ /* 0x000fe2000bf25070 */
[----:B------:R-:W2:Y:S01]  /*9440*/  S2R R9, SR_CTAID.Y ;  /* 0x0000000000097919 */ /* 0x000ea20000002600 */
[----:B------:R-:W-:Y:S01]  /*9450*/  ULDC UR10, c[0x0][0x150] ;  /* 0x00005400000a7ab9 */ /* 0x000fe20000000800 */
[----:B------:R-:W-:Y:S01]  /*9460*/  ULDC UR11, c[0x0][0x630] ;  /* 0x00018c00000b7ab9 */ /* 0x000fe20000000800 */
[----:B------:R-:W-:Y:S01]  /*9470*/  ISETP.NE.AND.EX P1, PT, RZ, UR9, PT, P1 ;  /* 0x00000009ff007c0c */ /* 0x000fe2000bf25310 */
[----:B------:R-:W-:Y:S01]  /*9480*/  IMAD.MOV.U32 R2, RZ, RZ, R18 ;  /* 0x000000ffff027224 */ /* 0x000fe200078e0012 */
[----:B0-----:R-:W-:-:S05]  /*9490*/  I2FP.F32.U32 R3, R11 ;  /* 0x0000000b00037245 */ /* 0x001fca0000201000 */
[----:B------:R-:W-:Y:S01]  /*94a0*/  FMUL R14, R3, UR10 ;  /* 0x0000000a030e7c20 */ /* 0x000fe20008400000 */
[----:B------:R-:W-:-:S05]  /*94b0*/  IMAD.MOV.U32 R3, RZ, RZ, R17 ;  /* 0x000000ffff037224 */ /* 0x000fca00078e0011 */
[----:B--2---:R-:W-:Y:S05]  /*94c0*/  @!P1 BRA `(.L_x_310) ;  /* 0x0000000000289947 */ /* 0x004fea0003800000 */
[----:B------:R-:W-:Y:S02]  /*94d0*/  ULDC UR10, c[0x0][0x634] ;  /* 0x00018d00000a7ab9 */ /* 0x000fe40000000800 */
[----:B------:R-:W-:-:S05]  /*94e0*/  IADD3 R3, P1, R18, UR10, RZ ;  /* 0x0000000a12037c10 */ /* 0x000fca000ff3e0ff */
[----:B------:R-:W-:-:S04]  /*94f0*/  IMAD.X R13, RZ, RZ, R17, P1 ;  /* 0x000000ffff0d7224 */ /* 0x000fc800008e0611 */
[----:B------:R-:W-:-:S04]  /*9500*/  IMAD.WIDE.U32 R4, R13, UR8, RZ ;  /* 0x000000080d047c25 */ /* 0x000fc8000f8e00ff */
[----:B------:R-:W-:-:S04]  /*9510*/  IMAD.WIDE.U32 R4, P1, R3, UR9, R4 ;  /* 0x0000000903047c25 */ /* 0x000fc8000f820004 */
[----:B------:R-:W-:-:S04]  /*9520*/  IMAD.WIDE.U32 R2, R3, UR8, RZ ;  /* 0x0000000803027c25 */ /* 0x000fc8000f8e00ff */
[----:B------:R-:W-:Y:S01]  /*9530*/  IMAD.MOV.U32 R2, RZ, RZ, R5 ;  /* 0x000000ffff027224 */ /* 0x000fe200078e0005 */
[----:B------:R-:W-:Y:S01]  /*9540*/  IADD3 RZ, P3, R3, R4, RZ ;  /* 0x0000000403ff7210 */ /* 0x000fe20007f7e0ff */
[----:B------:R-:W-:-:S04]  /*9550*/  IMAD.X R3, RZ, RZ, RZ, P1 ;  /* 0x000000ffff037224 */ /* 0x000fc800008e06ff */
[----:B------:R-:W-:-:S08]  /*9560*/  IMAD.WIDE.U32.X R2, R13, UR9, R2, P3 ;  /* 0x000000090d027c25 */ /* 0x000fd000098e0402 */
.L_x_310:
[--C-:B------:R-:W-:Y:S01]  /*9570*/  SHF.R.U64 R10, R2, UR11, R3.reuse ;  /* 0x0000000b020a7c19 */ /* 0x100fe20008001203 */
[----:B------:R-:W0:Y:S01]  /*9580*/  F2I.U32.TRUNC.NTZ R14, R14 ;  /* 0x0000000e000e7305 */ /* 0x000e22000020f000 */
[----:B------:R-:W-:Y:S01]  /*9590*/  SHF.R.U32.HI R2, RZ, UR11, R3 ;  /* 0x0000000bff027c19 */ /* 0x000fe20008011603 */
[----:B------:R-:W-:Y:S01]  /*95a0*/  ULDC.64 UR8, c[0x0][0x620] ;  /* 0x0001880000087ab9 */ /* 0x000fe20000000a00 */
[----:B------:R-:W-:Y:S01]  /*95b0*/  IADD3 R5, P1, RZ, -R10, RZ ;  /* 0x8000000aff057210 */ /* 0x000fe20007f3e0ff */
[----:B------:R-:W-:Y:S01]  /*95c0*/  IMAD.MOV.U32 R3, RZ, RZ, R17 ;  /* 0x000000ffff037224 */ /* 0x000fe200078e0011 */
[----:B------:R-:W-:-:S03]  /*95d0*/  ULDC.64 UR10, c[0x0][0x640] ;  /* 0x00019000000a7ab9 */ /* 0x000fc60000000a00 */
[----:B------:R-:W-:Y:S01]  /*95e0*/  IMAD.X R2, RZ, RZ, ~R2, P1 ;  /* 0x000000ffff027224 */ /* 0x000fe200008e0e02 */
[----:B------:R-:W-:-:S03]  /*95f0*/  ISETP.NE.U32.AND P1, PT, RZ, UR10, PT ;  /* 0x0000000aff007c0c */ /* 0x000fc6000bf25070 */
[----:B------:R-:W-:Y:S01]  /*9600*/  IMAD R4, R2, UR8, RZ ;  /* 0x0000000802047c24 */ /* 0x000fe2000f8e02ff */
[----:B------:R-:W-:Y:S01]  /*9610*/  ISETP.NE.AND.EX P1, PT, RZ, UR11, PT, P1 ;  /* 0x0000000bff007c0c */ /* 0x000fe2000bf25310 */
[----:B------:R-:W-:-:S04]  /*9620*/  IMAD.MOV.U32 R2, RZ, RZ, R18 ;  /* 0x000000ffff027224 */ /* 0x000fc800078e0012 */
[----:B------:R-:W-:Y:S01]  /*9630*/  IMAD.WIDE.U32 R2, R5, UR8, R2 ;  /* 0x0000000805027c25 */ /* 0x000fe2000f8e0002 */
[----:B------:R-:W-:-:S03]  /*9640*/  ULDC UR8, c[0x0][0x618] ;  /* 0x0001860000087ab9 */ /* 0x000fc60000000800 */
[----:B------:R-:W-:Y:S01]  /*9650*/  IMAD R5, R5, UR9, R4 ;  /* 0x0000000905057c24 */ /* 0x000fe2000f8e0204 */
[----:B------:R-:W-:Y:S01]  /*9660*/  ULDC UR9, c[0x0][0x154] ;  /* 0x0000550000097ab9 */ /* 0x000fe20000000800 */
[----:B0-----:R-:W-:Y:S02]  /*9670*/  IMAD.MOV R4, RZ, RZ, -R14 ;  /* 0x000000ffff047224 */ /* 0x001fe400078e0a0e */
[----:B------:R-:W0:Y:S01]  /*9680*/  LDC R14, c[0x0][0x148] ;  /* 0x00005200ff0e7b82 */ /* 0x000e220000000800 */
[----:B------:R-:W-:Y:S02]  /*9690*/  IMAD.IADD R3, R3, 0x1, R5 ;  /* 0x0000000103037824 */ /* 0x000fe400078e0205 */
[----:B-1----:R-:W-:Y:S01]  /*96a0*/  IMAD R11, R12, R4, R11 ;  /* 0x000000040c0b7224 */ /* 0x002fe200078e020b */
[----:B------:R-:W-:Y:S02]  /*96b0*/  I2FP.F32.U32 R4, R9 ;  /* 0x0000000900047245 */ /* 0x000fe40000201000 */
[----:B------:R-:W-:-:S02]  /*96c0*/  SHF.R.U64 R12, R2, UR8, R3 ;  /* 0x00000008020c7c19 */ /* 0x000fc40008001203 */
[----:B------:R-:W-:Y:S01]  /*96d0*/  SHF.R.U32.HI R3, RZ, UR8, R3 ;  /* 0x00000008ff037c19 */ /* 0x000fe20008011603 */
[----:B------:R-:W-:Y:S01]  /*96e0*/  FMUL R4, R4, UR9 ;  /* 0x0000000904047c20 */ /* 0x000fe20008400000 */
[----:B------:R-:W-:Y:S02]  /*96f0*/  ULDC UR8, c[0x0][0x608] ;  /* 0x0001820000087ab9 */ /* 0x000fe40000000800 */
[--C-:B------:R-:W-:Y:S01]  /*9700*/  SHF.R.U64 R15, R12, UR8, R3.reuse ;  /* 0x000000080c0f7c19 */ /* 0x100fe20008001203 */
[----:B------:R1:W2:Y:S01]  /*9710*/  F2I.U32.TRUNC.NTZ R20, R4 ;  /* 0x0000000400147305 */ /* 0x0002a2000020f000 */
[----:B------:R-:W-:Y:S01]  /*9720*/  SHF.R.U32.HI R2, RZ, UR8, R3 ;  /* 0x00000008ff027c19 */ /* 0x000fe20008011603 */
[----:B------:R-:W-:-:S03]  /*9730*/  ULDC UR8, c[0x0][0x658] ;  /* 0x0001960000087ab9 */ /* 0x000fc60000000800 */
[--C-:B------:R-:W-:Y:S02]  /*9740*/  SHF.R.U64 R13, R15, UR8, R2.reuse ;  /* 0x000000080f0d7c19 */ /* 0x100fe40008001202 */
[----:B------:R-:W-:-:S03]  /*9750*/  SHF.R.U32.HI R19, RZ, UR8, R2 ;  /* 0x00000008ff137c19 */ /* 0x000fc60008011602 */
[----:B------:R-:W-:Y:S02]  /*9760*/  IMAD.MOV.U32 R2, RZ, RZ, R13 ;  /* 0x000000ffff027224 */ /* 0x000fe400078e000d */
[----:B------:R-:W-:Y:S01]  /*9770*/  IMAD.MOV.U32 R3, RZ, RZ, R19 ;  /* 0x000000ffff037224 */ /* 0x000fe200078e0013 */
[----:B-1----:R-:W-:Y:S06]  /*9780*/  @!P1 BRA `(.L_x_311) ;  /* 0x0000000000289947 */ /* 0x002fec0003800000 */
        /* <DEDUP_REMOVED lines=10> */
.L_x_311:
[----:B------:R-:W1:Y:S01]  /*9830*/  LDC R4, c[0x0][0x65c] ;  /* 0x00019700ff047b82 */ /* 0x000e620000000800 */
[----:B------:R-:W-:Y:S01]  /*9840*/  ULDC UR8, c[0x0][0x648] ;  /* 0x0001920000087ab9 */ /* 0x000fe20000000800 */
[----:B------:R-:W-:Y:S01]  /*9850*/  LOP3.LUT R15, R15, UR7, RZ, 0xc0, !PT ;  /* 0x000000070f0f7c12 */ /* 0x000fe2000f8ec0ff */
[----:B--2---:R-:W-:Y:S01]  /*9860*/  IMAD.MOV R20, RZ, RZ, -R20 ;  /* 0x000000ffff147224 */ /* 0x004fe200078e0a14 */
[----:B------:R-:W-:Y:S01]  /*9870*/  SHF.R.U64 R2, R2, UR8, R3 ;  /* 0x0000000802027c19 */ /* 0x000fe20008001203 */
[----:B------:R-:W-:Y:S01]  /*9880*/  ULDC UR8, c[0x0][0x638] ;  /* 0x00018e0000087ab9 */ /* 0x000fe20000000800 */
[----:B------:R-:W-:Y:S01]  /*9890*/  LOP3.LUT R12, R12, UR4, RZ, 0xc0, !PT ;  /* 0x000000040c0c7c12 */ /* 0x000fe2000f8ec0ff */
[----:B------:R-:W-:Y:S01]  /*98a0*/  ULDC UR9, c[0x0][0x610] ;  /* 0x0001840000097ab9 */ /* 0x000fe20000000800 */
[----:B------:R-:W-:Y:S01]  /*98b0*/  IMAD.MOV.U32 R3, RZ, RZ, 0x1 ;  /* 0x00000001ff037424 */ /* 0x000fe200078e00ff */
[----:B-1----:R-:W-:Y:S01]  /*98c0*/  ISETP.NE.AND P1, PT, R4, 0x1, PT ;  /* 0x000000010400780c */ /* 0x002fe20003f25270 */
[----:B------:R-:W-:-:S02]  /*98d0*/  IMAD.MOV R4, RZ, RZ, -R2 ;  /* 0x000000ffff047224 */ /* 0x000fc400078e0a02 */
[----:B------:R-:W-:Y:S02]  /*98e0*/  IMAD R2, R2, UR5, R15 ;  /* 0x0000000502027c24 */ /* 0x000fe4000f8e020f */
[----:B------:R-:W-:Y:S01]  /*98f0*/  IMAD R13, R4, UR8, R13 ;  /* 0x00000008040d7c24 */ /* 0x000fe2000f8e020d */
[----:B------:R-:W-:-:S07]  /*9900*/  ULDC UR8, c[0x0][0x600] ;  /* 0x0001800000087ab9 */ /* 0x000fce0000000800 */
[----:B0-----:R-:W-:-:S04]  /*9910*/  @P1 IMAD R11, R14, R20, R9 ;  /* 0x000000140e0b1224 */ /* 0x001fc800078e0209 */
[----:B------:R-:W-:Y:S02]  /*9920*/  IMAD R11, R2, UR9, R11 ;  /* 0x00000009020b7c24 */ /* 0x000fe4000f8e020b */
[----:B------:R-:W-:-:S05]  /*9930*/  IMAD R2, R13, UR8, R12 ;  /* 0x000000080d027c24 */ /* 0x000fca000f8e020c */
[----:B------:R-:W-:Y:S02]  /*9940*/  SEL R22, R2, R11, !P1 ;  /* 0x0000000b02167207 */ /* 0x000fe40004800000 */
[----:B------:R-:W-:Y:S01]  /*9950*/  SEL R19, R11, R2, !P1 ;  /* 0x000000020b137207 */ /* 0x000fe20004800000 */
[----:B------:R-:W-:-:S07]  /*9960*/  IMAD.MOV.U32 R2, RZ, RZ, R10 ;  /* 0x000000ffff027224 */ /* 0x000fce00078e000a */
.L_x_309:
[----:B------:R-:W-:Y:S05]  /*9970*/  BSYNC B1 ;  /* 0x0000000000017941 */ /* 0x000fea0003800000 */
.L_x_308:
[----:B------:R-:W-:-:S13]  /*9980*/  LOP3.LUT P1, RZ, R3, 0xff, RZ, 0xc0, !PT ;  /* 0x000000ff03ff7812 */ /* 0x000fda000782c0ff */
[----:B------:R-:W-:Y:S05]  /*9990*/  @P1 BRA `(.L_x_312) ;  /* 0xfffffff400241947 */ /* 0x000fea000383ffff */
[----:B------:R-:W-:Y:S05]  /*99a0*/  BSYNC B0 ;  /* 0x0000000000007941 */ /* 0x000fea0003800000 */
.L_x_300:
[----:B------:R-:W-:-:S03]  /*99b0*/  UMOV UR8, 0xffffffff ;  /* 0xffffffff00087882 */ /* 0x000fc60000000000 */
[----:B------:R-:W-:Y:S05]  /*99c0*/  BRA.DIV UR8, `(.L_x_313) ;  /* 0x0000000a083c7947 */ /* 0x000fea000b800000 */
[----:B------:R-:W-:-:S13]  /*99d0*/  ELECT P6, URZ, PT ;  /* 0x00000000003f782f */ /* 0x000fda00038c0000 */
.L_x_336:
[----:B------:R-:W-:Y:S04]  /*99e0*/  BSSY B0, `(.L_x_314) ;  /* 0x000006a000007945 */ /* 0x000fe80003800000 */
[----:B------:R-:W-:Y:S05]  /*99f0*/  @!P6 BRA `(.L_x_315) ;  /* 0x0000000400a0e947 */ /* 0x000fea0003800000 */
[----:B------:R-:W-:-:S04]  /*9a00*/  LOP3.LUT R16, R16, 0x2, RZ, 0xfc, !PT ;  /* 0x0000000210107812 */ /* 0x000fc800078efcff */
[----:B------:R-:W-:-:S13]  /*9a10*/  ISETP.NE.AND P0, PT, R16, 0x3, PT ;  /* 0x000000031000780c */ /* 0x000fda0003f05270 */
[----:B------:R-:W-:Y:S05]  /*9a20*/  @!P0 BRA `(.L_x_316) ;  /* 0x0000000000048947 */ /* 0x000fea0003800000 */
[----:B------:R-:W-:Y:S01]  /*9a30*/  BPT.TRAP 0x1 ;  /* 0x000000040000795c */ /* 0x000fe20000300000 */
.L_x_316:
[----:B------:R-:W0:Y:S01]  /*9a40*/  S2R R3, SR_CgaCtaId ;  /* 0x0000000000037919 */ /* 0x000e220000008800 */
[----:B------:R-:W-:Y:S02]  /*9a50*/  MOV R2, 0x400 ;  /* 0x0000040000027802 */ /* 0x000fe40000000f00 */
[----:B------:R-:W-:Y:S02]  /*9a60*/  SHF.L.U32 R4, R0, 0x1f, RZ ;  /* 0x0000001f00047819 */ /* 0x000fe400000006ff */
[----:B0-----:R-:W-:-:S05]  /*9a70*/  LEA R2, R3, R2, 0x18 ;  /* 0x0000000203027211 */ /* 0x001fca00078ec0ff */
[----:B------:R-:W-:-:S04]  /*9a80*/  VIADD R2, R2, 0x58 ;  /* 0x0000005802027836 */ /* 0x000fc80000000000 */
[C---:B------:R-:W-:Y:S02]  /*9a90*/  IMAD R9, R7.reuse, 0x8, R2 ;  /* 0x0000000807097824 */ /* 0x040fe400078e0202 */
[----:B------:R-:W-:Y:S02]  /*9aa0*/  VIADD R7, R7, 0x1 ;  /* 0x0000000107077836 */ /* 0x000fe40000000000 */
[----:B------:R-:W0:Y:S03]  /*9ab0*/  SYNCS.PHASECHK.TRANS64.TRYWAIT P0, [R9+URZ], R4 ;  /* 0x00000004090075a7 */ /* 0x000e26000800017f */
[----:B------:R-:W-:-:S04]  /*9ac0*/  ISETP.NE.AND P1, PT, R7, 0xb, PT ;  /* 0x0000000b0700780c */ /* 0x000fc80003f25270 */
[----:B------:R-:W-:Y:S02]  /*9ad0*/  SEL R3, RZ, 0x1, P1 ;  /* 0x00000001ff037807 */ /* 0x000fe40000800000 */
[----:B------:R-:W-:Y:S02]  /*9ae0*/  SEL R7, R7, RZ, P1 ;  /* 0x000000ff07077207 */ /* 0x000fe40000800000 */
[----:B------:R-:W-:-:S03]  /*9af0*/  LOP3.LUT R6, R0, R3, RZ, 0x3c, !PT ;  /* 0x0000000300067212 */ /* 0x000fc600078e3cff */
[----:B------:R-:W-:Y:S01]  /*9b00*/  IMAD R8, R7, 0x8, R2 ;  /* 0x0000000807087824 */ /* 0x000fe200078e0202 */
[----:B------:R-:W-:Y:S01]  /*9b10*/  SHF.L.U32 R5, R6, 0x1f, RZ ;  /* 0x0000001f06057819 */ /* 0x000fe200000006ff */
[----:B0-----:R-:W-:Y:S06]  /*9b20*/  @!P0 BRA `(.L_x_317) ;  /* 0x0000000800048947 */ /* 0x001fec0003800000 */
.L_x_337:
[----:B------:R-:W1:Y:S01]  /*9b30*/  SYNCS.PHASECHK.TRANS64.TRYWAIT P0, [R8+URZ], R5 ;  /* 0x00000005080075a7 */ /* 0x000e62000800017f */
[----:B------:R-:W-:-:S05]  /*9b40*/  VIADD R0, R7, 0x1 ;  /* 0x0000000107007836 */ /* 0x000fca0000000000 */
[----:B------:R-:W-:-:S04]  /*9b50*/  ISETP.NE.AND P1, PT, R0, 0xb, PT ;  /* 0x0000000b0000780c */ /* 0x000fc80003f25270 */
[----:B------:R-:W-:Y:S02]  /*9b60*/  SEL R3, RZ, 0x1, P1 ;  /* 0x00000001ff037807 */ /* 0x000fe40000800000 */
[----:B------:R-:W-:Y:S02]  /*9b70*/  SEL R7, R0, RZ, P1 ;  /* 0x000000ff00077207 */ /* 0x000fe40000800000 */
[----:B------:R-:W-:-:S03]  /*9b80*/  LOP3.LUT R6, R6, R3, RZ, 0x3c, !PT ;  /* 0x0000000306067212 */ /* 0x000fc600078e3cff */
[----:B0-----:R-:W-:Y:S01]  /*9b90*/  IMAD R9, R7, 0x8, R2 ;  /* 0x0000000807097824 */ /* 0x001fe200078e0202 */
[----:B------:R-:W-:Y:S01]  /*9ba0*/  SHF.L.U32 R4, R6, 0x1f, RZ ;  /* 0x0000001f06047819 */ /* 0x000fe200000006ff */
[----:B-1----:R-:W-:Y:S06]  /*9bb0*/  @!P0 BRA `(.L_x_318) ;  /* 0x0000000400f48947 */ /* 0x002fec0003800000 */
.L_x_338:
        /* <DEDUP_REMOVED lines=9> */
.L_x_339:
        /* <DEDUP_REMOVED lines=9> */
.L_x_340:
        /* <DEDUP_REMOVED lines=9> */
.L_x_341:
        /* <DEDUP_REMOVED lines=9> */
.L_x_342:
        /* <DEDUP_REMOVED lines=9> */
.L_x_343:
        /* <DEDUP_REMOVED lines=9> */
.L_x_344:
[----:B------:R-:W1:Y:S01]  /*9f20*/  SYNCS.PHASECHK.TRANS64.TRYWAIT P0, [R9+URZ], R4 ;  /* 0x00000004090075a7 */ /* 0x000e62000800017f */
[----:B------:R-:W-:-:S05]  /*9f30*/  VIADD R0, R7, 0x1 ;  /* 0x0000000107007836 */ /* 0x000fca0000000000 */
[----:B------:R-:W-:-:S04]  /*9f40*/  ISETP.NE.AND P1, PT, R0, 0xb, PT ;  /* 0x0000000b0000780c */ /* 0x000fc80003f25270 */
[----:B------:R-:W-:Y:S02]  /*9f50*/  SEL R3, RZ, 0x1, P1 ;  /* 0x00000001ff037807 */ /* 0x000fe40000800000 */
[----:B------:R-:W-:Y:S02]  /*9f60*/  SEL R7, R0, RZ, P1 ;  /* 0x000000ff00077207 */ /* 0x000fe40000800000 */
[----:B------:R-:W-:-:S03]  /*9f70*/  LOP3.LUT R11, R6, R3, RZ, 0x3c, !PT ;  /* 0x00000003060b7212 */ /* 0x000fc600078e3cff */
[----:B------:R-:W-:Y:S01]  /*9f80*/  IMAD R6, R7, 0x8, R2 ;  /* 0x0000000807067824 */ /* 0x000fe200078e0202 */
[----:B0-----:R-:W-:Y:S01]  /*9f90*/  SHF.L.U32 R5, R11, 0x1f, RZ ;  /* 0x0000001f0b057819 */ /* 0x001fe200000006ff */
[----:B-1----:R-:W-:Y:S06]  /*9fa0*/  @!P0 BRA `(.L_x_325) ;  /* 0x0000000400848947 */ /* 0x002fec0003800000 */
.L_x_345:
[----:B------:R-:W1:Y:S01]  /*9fb0*/  SYNCS.PHASECHK.TRANS64.TRYWAIT P0, [R6+URZ], R5 ;  /* 0x00000005060075a7 */ /* 0x000e62000800017f */
[----:B------:R-:W-:-:S05]  /*9fc0*/  VIADD R0, R7, 0x1 ;  /* 0x0000000107007836 */ /* 0x000fca0000000000 */
[----:B------:R-:W-:-:S04]  /*9fd0*/  ISETP.NE.AND P1, PT, R0, 0xb, PT ;  /* 0x0000000b0000780c */ /* 0x000fc80003f25270 */
[----:B0-----:R-:W-:Y:S02]  /*9fe0*/  SEL R4, RZ, 0x1, P1 ;  /* 0x00000001ff047807 */ /* 0x001fe40000800000 */
[----:B------:R-:W-:Y:S02]  /*9ff0*/  SEL R3, R0, RZ, P1 ;  /* 0x000000ff00037207 */ /* 0x000fe40000800000 */
[----:B------:R-:W-:Y:S01]  /*a000*/  LOP3.LUT R0, R11, R4, RZ, 0x3c, !PT ;  /* 0x000000040b007212 */ /* 0x000fe200078e3cff */
[----:B-1----:R-:W-:Y:S06]  /*a010*/  @!P0 BRA `(.L_x_326) ;  /* 0x00000004007c8947 */ /* 0x002fec0003800000 */
.L_x_346:
[----:B------:R-:W-:Y:S01]  /*a020*/  IMAD R3, R3, 0x8, R2 ;  /* 0x0000000803037824 */ /* 0x000fe200078e0202 */
[----:B------:R-:W-:-:S07]  /*a030*/  SHF.L.U32 R0, R0, 0x1f, RZ ;  /* 0x0000001f00007819 */ /* 0x000fce00000006ff */
.L_x_327:
[----:B-1----:R1:W2:Y:S02]  /*a040*/  SYNCS.PHASECHK.TRANS64.TRYWAIT P0, [R3+URZ], R0 ;  /* 0x00000000030075a7 */ /* 0x0022a4000800017f */
[----:B--2---:R-:W-:Y:S05]  /*a050*/  @!P0 NANOSLEEP.SYNCS 0x989680 ;  /* 0x009896800000895d */ /* 0x004fea0003900000 */
[----:B------:R-:W2:Y:S02]  /*a060*/  @!P0 SYNCS.PHASECHK.TRANS64 P0, [R3+URZ], R0 ;  /* 0x00000000030085a7 */ /* 0x000ea4000800007f */
[----:B--2---:R-:W-:Y:S05]  /*a070*/  @!P0 BRA `(.L_x_327) ;  /* 0xfffffffc00f08947 */ /* 0x004fea000383ffff */
.L_x_315:
[----:B------:R-:W-:Y:S05]  /*a080*/  BSYNC B0 ;  /* 0x0000000000007941 */ /* 0x000fea0003800000 */
.L_x_314:
[----:B------:R-:W-:Y:S05]  /*a090*/  EXIT ;  /* 0x000000000000794d */ /* 0x000fea0003800000 */
.L_x_20:
[----:B-1----:R1:W2:Y:S02]  /*a0a0*/  SYNCS.PHASECHK.TRANS64.TRYWAIT P0, [R161+URZ], R0 ;  /* 0x00000000a10075a7 */ /* 0x0022a4000800017f */
[----:B--2---:R-:W-:Y:S05]  /*a0b0*/  @!P0 NANOSLEEP.SYNCS 0x989680 ;  /* 0x009896800000895d */ /* 0x004fea0003900000 */
[----:B------:R-:W2:Y:S02]  /*a0c0*/  @!P0 SYNCS.PHASECHK.TRANS64 P0, [R161+URZ], R0 ;  /* 0x00000000a10085a7 */ /* 0x000ea4000800007f */
[----:B--2---:R-:W-:Y:S05]  /*a0d0*/  @!P0 BRA `(.L_x_20) ;  /* 0xfffffffc00f08947 */ /* 0x004fea000383ffff */
[----:B------:R-:W-:Y:S05]  /*a0e0*/  BRA `(.L_x_328) ;  /* 0xffffff7400bc7947 */ /* 0x000fea000383ffff */
.L_x_25:
[----:B--2---:R2:W3:Y:S02]  /*a0f0*/  SYNCS.PHASECHK.TRANS64.TRYWAIT P1, [R3+URZ], R0 ;  /* 0x00000000030075a7 */ /* 0x0044e4000802017f */
[----:B---3--:R-:W-:Y:S05]  /*a100*/  @!P1 NANOSLEEP.SYNCS 0x989680 ;  /* 0x009896800000995d */ /* 0x008fea0003900000 */
[----:B------:R-:W3:Y:S02]  /*a110*/  @!P1 SYNCS.PHASECHK.TRANS64 P1, [R3+URZ], R0 ;  /* 0x00000000030095a7 */ /* 0x000ee4000802007f */
[----:B---3--:R-:W-:Y:S05]  /*a120*/  @!P1 BRA `(.L_x_25) ;  /* 0xfffffffc00f09947 */ /* 0x008fea000383ffff */
[----:B------:R-:W-:Y:S05]  /*a130*/  BRA `(.L_x_24) ;  /* 0xffffff78002c7947 */ /* 0x000fea000383ffff */
.L_x_30:
[----:B--2---:R-:W-:-:S04]  /*a140*/  IMAD.U32 R5, RZ, RZ, UR4 ;  /* 0x00000004ff057e24 */ /* 0x004fc8000f8e00ff */
[----:B------:R2:W3:Y:S03]  /*a150*/  SYNCS.PHASECHK.TRANS64.TRYWAIT P1, [R5+URZ], R4 ;  /* 0x00000004050075a7 */ /* 0x0004e6000802017f */
[----:B---3--:R-:W-:Y:S05]  /*a160*/  @!P1 NANOSLEEP.SYNCS 0x989680 ;  /* 0x009896800000995d */ /* 0x008fea0003900000 */
[----:B------:R-:W3:Y:S02]  /*a170*/  @!P1 SYNCS.PHASECHK.TRANS64 P1, [R5+URZ], R4 ;  /* 0x00000004050095a7 */ /* 0x000ee4000802007f */
[----:B---3--:R-:W-:Y:S05]  /*a180*/  @!P1 BRA `(.L_x_30) ;  /* 0xfffffffc00ec9947 */ /* 0x008fea000383ffff */
[----:B------:R-:W-:Y:S05]  /*a190*/  BRA `(.L_x_29) ;  /* 0xffffff7800bc7947 */ /* 0x000fea000383ffff */
.L_x_36:
[----:B-1----:R1:W2:Y:S02]  /*a1a0*/  SYNCS.PHASECHK.TRANS64.TRYWAIT P0, [R161+URZ+0x10], R0 ;  /* 0x00001000a10075a7 */ /* 0x0022a4000800017f */
[----:B--2---:R-:W-:Y:S05]  /*a1b0*/  @!P0 NANOSLEEP.SYNCS 0x989680 ;  /* 0x009896800000895d */ /* 0x004fea0003900000 */
[----:B------:R-:W2:Y:S02]  /*a1c0*/  @!P0 SYNCS.PHASECHK.TRANS64 P0, [R161+URZ+0x10], R0 ;  /* 0x00001000a10085a7 */ /* 0x000ea4000800007f */
[----:B--2---:R-:W-:Y:S05]  /*a1d0*/  @!P0 BRA `(.L_x_36) ;  /* 0xfffffffc00f08947 */ /* 0x004fea000383ffff */
[----:B------:R-:W-:Y:S05]  /*a1e0*/  BRA `(.L_x_329) ;  /* 0xffffff7c00c87947 */ /* 0x000fea000383ffff */
.L_x_301:
[----:B------:R-:W-:Y:S01]  /*a1f0*/  BSSY B1, `(.L_x_330) ;  /* 0x0000006000017945 */ /* 0x000fe20003800000 */
[----:B------:R-:W-:-:S07]  /*a200*/  IMAD.MOV.U32 R15, RZ, RZ, -0x1 ;  /* 0xffffffffff0f7424 */ /* 0x000fce00078e00ff */
[----:B-----5:R-:W-:Y:S05]  /*a210*/  WARPSYNC.COLLECTIVE R15, `(.L_x_331) ;  /* 0x000000000f0c7348 */ /* 0x020fea0003c00000 */
[----:B------:R-:W-:Y:S02]  /*a220*/  ELECT P6, UR62, PT ;  /* 0x00000000003e782f */ /* 0x000fe400038c0000 */
[----:B------:R-:W-:Y:S01]  /*a230*/  MOV R14, UR62 ;  /* 0x0000003e000e7c02 */ /* 0x000fe20008000f00 */
[----:B-----5:R-:W-:Y:S10]  /*a240*/  ENDCOLLECTIVE ;  /* 0x000000000000791b */ /* 0x020ff40003800000 */
.L_x_331:
[----:B------:R-:W-:Y:S05]  /*a250*/  BSYNC B1 ;  /* 0x0000000000017941 */ /* 0x000fea0003800000 */
.L_x_330:
[----:B------:R-:W-:Y:S05]  /*a260*/  BRA `(.L_x_332) ;  /* 0xffffffe800fc7947 */ /* 0x000fea000383ffff */
.L_x_304:
[----:B0-----:R0:W1:Y:S02]  /*a270*/  SYNCS.PHASECHK.TRANS64.TRYWAIT P1, [R10+URZ+0x58], R5 ;  /* 0x000058050a0075a7 */ /* 0x001064000802017f */
[----:B-1----:R-:W-:Y:S05]  /*a280*/  @!P1 NANOSLEEP.SYNCS 0x989680 ;  /* 0x009896800000995d */ /* 0x002fea0003900000 */
[----:B------:R-:W1:Y:S02]  /*a290*/  @!P1 SYNCS.PHASECHK.TRANS64 P1, [R10+URZ+0x58], R5 ;  /* 0x000058050a0095a7 */ /* 0x000e64000802007f */
[----:B-1----:R-:W-:Y:S05]  /*a2a0*/  @!P1 BRA `(.L_x_304) ;  /* 0xfffffffc00f09947 */ /* 0x002fea000383ffff */
[----:B------:R-:W-:Y:S05]  /*a2b0*/  BRA `(.L_x_333) ;  /* 0xffffffec00347947 */ /* 0x000fea000383ffff */
.L_x_313:
[----:B------:R-:W-:Y:S01]  /*a2c0*/  BSSY B0, `(.L_x_334) ;  /* 0x0000006000007945 */ /* 0x000fe20003800000 */
[----:B------:R-:W-:-:S07]  /*a2d0*/  IMAD.MOV.U32 R15, RZ, RZ, -0x1 ;  /* 0xffffffffff0f7424 */ /* 0x000fce00078e00ff */
[----:B-----5:R-:W-:Y:S05]  /*a2e0*/  WARPSYNC.COLLECTIVE R15, `(.L_x_335) ;  /* 0x000000000f0c7348 */ /* 0x020fea0003c00000 */
[----:B------:R-:W-:Y:S02]  /*a2f0*/  ELECT P6, UR62, PT ;  /* 0x00000000003e782f */ /* 0x000fe400038c0000 */
[----:B------:R-:W-:Y:S01]  /*a300*/  MOV R14, UR62 ;  /* 0x0000003e000e7c02 */ /* 0x000fe20008000f00 */
[----:B-----5:R-:W-:Y:S10]  /*a310*/  ENDCOLLECTIVE ;  /* 0x000000000000791b */ /* 0x020ff40003800000 */
.L_x_335:
[----:B------:R-:W-:Y:S05]  /*a320*/  BSYNC B0 ;  /* 0x0000000000007941 */ /* 0x000fea0003800000 */
.L_x_334:
[----:B------:R-:W-:Y:S05]  /*a330*/  BRA `(.L_x_336) ;  /* 0xfffffff400a87947 */ /* 0x000fea000383ffff */
.L_x_317:
[----:B0-----:R0:W1:Y:S02]  /*a340*/  SYNCS.PHASECHK.TRANS64.TRYWAIT P0, [R9+URZ], R4 ;  /* 0x00000004090075a7 */ /* 0x001064000800017f */
[----:B-1----:R-:W-:Y:S05]  /*a350*/  @!P0 NANOSLEEP.SYNCS 0x989680 ;  /* 0x009896800000895d */ /* 0x002fea0003900000 */
[----:B------:R-:W1:Y:S02]  /*a360*/  @!P0 SYNCS.PHASECHK.TRANS64 P0, [R9+URZ], R4 ;  /* 0x00000004090085a7 */ /* 0x000e64000800007f */
[----:B-1----:R-:W-:Y:S05]  /*a370*/  @!P0 BRA `(.L_x_317) ;  /* 0xfffffffc00f08947 */ /* 0x002fea000383ffff */
[----:B------:R-:W-:Y:S05]  /*a380*/  BRA `(.L_x_337) ;  /* 0xfffffff400e87947 */ /* 0x000fea000383ffff */
.L_x_318:
[----:B0-----:R0:W1:Y:S02]  /*a390*/  SYNCS.PHASECHK.TRANS64.TRYWAIT P0, [R8+URZ], R5 ;  /* 0x00000005080075a7 */ /* 0x001064000800017f */
[----:B-1----:R-:W-:Y:S05]  /*a3a0*/  @!P0 NANOSLEEP.SYNCS 0x989680 ;  /* 0x009896800000895d */ /* 0x002fea0003900000 */
[----:B------:R-:W1:Y:S02]  /*a3b0*/  @!P0 SYNCS.PHASECHK.TRANS64 P0, [R8+URZ], R5 ;  /* 0x00000005080085a7 */ /* 0x000e64000800007f */
[----:B-1----:R-:W-:Y:S05]  /*a3c0*/  @!P0 BRA `(.L_x_318) ;  /* 0xfffffffc00f08947 */ /* 0x002fea000383ffff */
[----:B------:R-:W-:Y:S05]  /*a3d0*/  BRA `(.L_x_338) ;  /* 0xfffffff400f87947 */ /* 0x000fea000383ffff */
.L_x_319:
[----:B0-----:R0:W1:Y:S02]  /*a3e0*/  SYNCS.PHASECHK.TRANS64.TRYWAIT P0, [R9+URZ], R4 ;  /* 0x00000004090075a7 */ /* 0x001064000800017f */
[----:B-1----:R-:W-:Y:S05]  /*a3f0*/  @!P0 NANOSLEEP.SYNCS 0x989680 ;  /* 0x009896800000895d */ /* 0x002fea0003900000 */
[----:B------:R-:W1:Y:S02]  /*a400*/  @!P0 SYNCS.PHASECHK.TRANS64 P0, [R9+URZ], R4 ;  /* 0x00000004090085a7 */ /* 0x000e64000800007f */
[----:B-1----:R-:W-:Y:S05]  /*a410*/  @!P0 BRA `(.L_x_319) ;  /* 0xfffffffc00f08947 */ /* 0x002fea000383ffff */
[----:B------:R-:W-:Y:S05]  /*a420*/  BRA `(.L_x_339) ;  /* 0xfffffff800087947 */ /* 0x000fea000383ffff */
.L_x_320:
[----:B0-----:R0:W1:Y:S02]  /*a430*/  SYNCS.PHASECHK.TRANS64.TRYWAIT P0, [R8+URZ], R5 ;  /* 0x00000005080075a7 */ /* 0x001064000800017f */
[----:B-1----:R-:W-:Y:S05]  /*a440*/  @!P0 NANOSLEEP.SYNCS 0x989680 ;  /* 0x009896800000895d */ /* 0x002fea0003900000 */
[----:B------:R-:W1:Y:S02]  /*a450*/  @!P0 SYNCS.PHASECHK.TRANS64 P0, [R8+URZ], R5 ;  /* 0x00000005080085a7 */ /* 0x000e64000800007f */
[----:B-1----:R-:W-:Y:S05]  /*a460*/  @!P0 BRA `(.L_x_320) ;  /* 0xfffffffc00f08947 */ /* 0x002fea000383ffff */
[----:B------:R-:W-:Y:S05]  /*a470*/  BRA `(.L_x_340) ;  /* 0xfffffff800187947 */ /* 0x000fea000383ffff */
.L_x_321:
[----:B0-----:R0:W1:Y:S02]  /*a480*/  SYNCS.PHASECHK.TRANS64.TRYWAIT P0, [R9+URZ], R4 ;  /* 0x00000004090075a7 */ /* 0x001064000800017f */
[----:B-1----:R-:W-:Y:S05]  /*a490*/  @!P0 NANOSLEEP.SYNCS 0x989680 ;  /* 0x009896800000895d */ /* 0x002fea0003900000 */
[----:B------:R-:W1:Y:S02]  /*a4a0*/  @!P0 SYNCS.PHASECHK.TRANS64 P0, [R9+URZ], R4 ;  /* 0x00000004090085a7 */ /* 0x000e64000800007f */
[----:B-1----:R-:W-:Y:S05]  /*a4b0*/  @!P0 BRA `(.L_x_321) ;  /* 0xfffffffc00f08947 */ /* 0x002fea000383ffff */
[----:B------:R-:W-:Y:S05]  /*a4c0*/  BRA `(.L_x_341) ;  /* 0xfffffff800287947 */ /* 0x000fea000383ffff */
.L_x_322:
[----:B0-----:R0:W1:Y:S02]  /*a4d0*/  SYNCS.PHASECHK.TRANS64.TRYWAIT P0, [R8+URZ], R5 ;  /* 0x00000005080075a7 */ /* 0x001064000800017f */
[----:B-1----:R-:W-:Y:S05]  /*a4e0*/  @!P0 NANOSLEEP.SYNCS 0x989680 ;  /* 0x009896800000895d */ /* 0x002fea0003900000 */
[----:B------:R-:W1:Y:S02]  /*a4f0*/  @!P0 SYNCS.PHASECHK.TRANS64 P0, [R8+URZ], R5 ;  /* 0x00000005080085a7 */ /* 0x000e64000800007f */
[----:B-1----:R-:W-:Y:S05]  /*a500*/  @!P0 BRA `(.L_x_322) ;  /* 0xfffffffc00f08947 */ /* 0x002fea000383ffff */
[----:B------:R-:W-:Y:S05]  /*a510*/  BRA `(.L_x_342) ;  /* 0xfffffff800387947 */ /* 0x000fea000383ffff */
.L_x_323:
[----:B0-----:R0:W1:Y:S02]  /*a520*/  SYNCS.PHASECHK.TRANS64.TRYWAIT P0, [R9+URZ], R4 ;  /* 0x00000004090075a7 */ /* 0x001064000800017f */
[----:B-1----:R-:W-:Y:S05]  /*a530*/  @!P0 NANOSLEEP.SYNCS 0x989680 ;  /* 0x009896800000895d */ /* 0x002fea0003900000 */
[----:B------:R-:W1:Y:S02]  /*a540*/  @!P0 SYNCS.PHASECHK.TRANS64 P0, [R9+URZ], R4 ;  /* 0x00000004090085a7 */ /* 0x000e64000800007f */
[----:B-1----:R-:W-:Y:S05]  /*a550*/  @!P0 BRA `(.L_x_323) ;  /* 0xfffffffc00f08947 */ /* 0x002fea000383ffff */
[----:B------:R-:W-:Y:S05]  /*a560*/  BRA `(.L_x_343) ;  /* 0xfffffff800487947 */ /* 0x000fea000383ffff */
.L_x_324:
[----:B0-----:R0:W1:Y:S02]  /*a570*/  SYNCS.PHASECHK.TRANS64.TRYWAIT P0, [R8+URZ], R5 ;  /* 0x00000005080075a7 */ /* 0x001064000800017f */
[----:B-1----:R-:W-:Y:S05]  /*a580*/  @!P0 NANOSLEEP.SYNCS 0x989680 ;  /* 0x009896800000895d */ /* 0x002fea0003900000 */
[----:B------:R-:W1:Y:S02]  /*a590*/  @!P0 SYNCS.PHASECHK.TRANS64 P0, [R8+URZ], R5 ;  /* 0x00000005080085a7 */ /* 0x000e64000800007f */
[----:B-1----:R-:W-:Y:S05]  /*a5a0*/  @!P0 BRA `(.L_x_324) ;  /* 0xfffffffc00f08947 */ /* 0x002fea000383ffff */
[----:B------:R-:W-:Y:S05]  /*a5b0*/  BRA `(.L_x_344) ;  /* 0xfffffff800587947 */ /* 0x000fea000383ffff */
.L_x_325:
[----:B0-----:R0:W1:Y:S02]  /*a5c0*/  SYNCS.PHASECHK.TRANS64.TRYWAIT P0, [R9+URZ], R4 ;  /* 0x00000004090075a7 */ /* 0x001064000800017f */
[----:B-1----:R-:W-:Y:S05]  /*a5d0*/  @!P0 NANOSLEEP.SYNCS 0x989680 ;  /* 0x009896800000895d */ /* 0x002fea0003900000 */
[----:B------:R-:W1:Y:S02]  /*a5e0*/  @!P0 SYNCS.PHASECHK.TRANS64 P0, [R9+URZ], R4 ;  /* 0x00000004090085a7 */ /* 0x000e64000800007f */
[----:B-1----:R-:W-:Y:S05]  /*a5f0*/  @!P0 BRA `(.L_x_325) ;  /* 0xfffffffc00f08947 */ /* 0x002fea000383ffff */
[----:B------:R-:W-:Y:S05]  /*a600*/  BRA `(.L_x_345) ;  /* 0xfffffff800687947 */ /* 0x000fea000383ffff */
.L_x_326:
[----:B0-----:R0:W1:Y:S02]  /*a610*/  SYNCS.PHASECHK.TRANS64.TRYWAIT P0, [R6+URZ], R5 ;  /* 0x00000005060075a7 */ /* 0x001064000800017f */
[----:B-1----:R-:W-:Y:S05]  /*a620*/  @!P0 NANOSLEEP.SYNCS 0x989680 ;  /* 0x009896800000895d */ /* 0x002fea0003900000 */
[----:B------:R-:W1:Y:S02]  /*a630*/  @!P0 SYNCS.PHASECHK.TRANS64 P0, [R6+URZ], R5 ;  /* 0x00000005060085a7 */ /* 0x000e64000800007f */
[----:B-1----:R-:W-:Y:S05]  /*a640*/  @!P0 BRA `(.L_x_326) ;  /* 0xfffffffc00f08947 */ /* 0x002fea000383ffff */
[----:B------:R-:W-:Y:S05]  /*a650*/  BRA `(.L_x_346) ;  /* 0xfffffff800707947 */ /* 0x000fea000383ffff */
.L_x_347:
[----:B------:R-:W-:-:S00]  /*a660*/  BRA `(.L_x_347) ;  /* 0xfffffffc00fc7947 */ /* 0x000fc0000383ffff */
[----:B------:R-:W-:-:S00]  /*a670*/  NOP ;  /* 0x0000000000007918 */ /* 0x000fc00000000000 */
        /* <DEDUP_REMOVED lines=8> */
.L_x_348:


//--------------------- .nv.global.init           --------------------------
	.section	.nv.global.init,"aw",@progbits
.nv.global.init:
	.type		$str$22,@object
	.size		$str$22,($str$23 - $str$22)
$str$22:
        /*0000*/ 	.byte	0x6b, 0x5f, 0x74, 0x69, 0x6c, 0x65, 0x5f, 0x63, 0x6f, 0x75, 0x6e, 0x74, 0x20, 0x3e, 0x3d, 0x20
        /*0010*/ 	.byte	0x31, 0x00
	.type		$str$23,@object
	.size		$str$23,(__unnamed_1 - $str$23)
$str$23:
        /*0012*/ 	.byte	0x2f, 0x74, 0x6d, 0x70, 0x2f, 0x63, 0x75, 0x74, 0x6c, 0x61, 0x73, 0x73, 0x5f, 0x73, 0x77, 0x65
        /*0022*/ 	.byte	0x65, 0x70, 0x5f, 0x73, 0x72, 0x63, 0x2f, 0x69, 0x6e, 0x63, 0x6c, 0x75, 0x64, 0x65, 0x2f, 0x63
        /*0032*/ 	.byte	0x75, 0x74, 0x6c, 0x61, 0x73, 0x73, 0x2f, 0x67, 0x65, 0x6d, 0x6d, 0x2f, 0x63, 0x6f, 0x6c, 0x6c
        /*0042*/ 	.byte	0x65, 0x63, 0x74, 0x69, 0x76, 0x65, 0x2f, 0x73, 0x6d, 0x39, 0x30, 0x5f, 0x6d, 0x6d, 0x61, 0x5f
        /*0052*/ 	.byte	0x74, 0x6d, 0x61, 0x5f, 0x67, 0x6d, 0x6d, 0x61, 0x5f, 0x73, 0x73, 0x5f, 0x77, 0x61, 0x72, 0x70
        /*0062*/ 	.byte	0x73, 0x70, 0x65, 0x63, 0x69, 0x61, 0x6c, 0x69, 0x7a, 0x65, 0x64, 0x2e, 0x68, 0x70, 0x70, 0x00
	.type		__unnamed_1,@object
	.size		__unnamed_1,(.L_0 - __unnamed_1)
__unnamed_1:
        /*0072*/ 	.byte	0x76, 0x6f, 0x69, 0x64, 0x20, 0x63, 0x75, 0x74, 0x6c, 0x61, 0x73, 0x73, 0x3a, 0x3a, 0x67, 0x65
        /* <DEDUP_REMOVED lines=173> */
        /*0b52*/ 	.byte	0x00
.L_0:


//--------------------- .nv.shared._ZN7cutlass13device_kernelINS_4gemm6kernel13GemmUniversalIN4cute5tupleIJiiiiEEENS1_10collective13CollectiveMmaINS1_34MainloopSm90TmaGmmaWarpSpecializedILi11ENS5_IJNS4_1CILi2EEENSA_ILi4EEENSA_ILi1EEEEEENS1_32KernelTmaWarpSpecializedPingpongEEENS5_IJNSA_ILi64EEENSA_ILi256EEESH_EEEaNS5_IJlSD_lEEEaSK_NS4_8TiledMMAINS4_8MMA_AtomIJNS4_4SM904GMMA27MMA_64x256x32_S32S8S8_SS_TNEEEENS4_6LayoutINS5_IJSD_SD_SD_EEENS5_IJNSA_ILi0EEEST_ST_EEEEENS5_IJNS4_10UnderscoreESW_SW_EEEEENS4_23SM90_TMA_LOAD_MULTICASTENS4_14ComposedLayoutINS4_7SwizzleILi2ELi4ELi3EEENS4_18smem_ptr_flag_bitsILi8EEENSR_INS5_IJNSA_ILi8EEESH_EEENS5_IJSH_SD_EEEEEEEvNS4_8identityESZ_S19_vS1A_EENS_8epilogue10collective6detail29Sm90TmaWarpSpecializedAdapterINS1D_15DefaultEpilogueIaSK_SK_NS1C_6thread17LinearCombinationIaLi1EiiLNS1H_9ScaleType4KindE0ELNS_15FloatRoundStyleE2EaEENS1_15EpilogueDefaultEEEEEvvEEEEvNT_6ParamsE --------------------------
	.section	.nv.shared._ZN7cutlass13device_kernelINS_4gemm6kernel13GemmUniversalIN4cute5tupleIJiiiiEEENS1_10collective13CollectiveMmaINS1_34MainloopSm90TmaGmmaWarpSpecializedILi11ENS5_IJNS4_1CILi2EEENSA_ILi4EEENSA_ILi1EEEEEENS1_32KernelTmaWarpSpecializedPingpongEEENS5_IJNSA_ILi64EEENSA_ILi256EEESH_EEEaNS5_IJlSD_lEEEaSK_NS4_8TiledMMAINS4_8MMA_AtomIJNS4_4SM904GMMA27MMA_64x256x32_S32S8S8_SS_TNEEEENS4_6LayoutINS5_IJSD_SD_SD_EEENS5_IJNSA_ILi0EEEST_ST_EEEEENS5_IJNS4_10UnderscoreESW_SW_EEEEENS4_23SM90_TMA_LOAD_MULTICASTENS4_14ComposedLayoutINS4_7SwizzleILi2ELi4ELi3EEENS4_18smem_ptr_flag_bitsILi8EEENSR_INS5_IJNSA_ILi8EEESH_EEENS5_IJSH_SD_EEEEEEEvNS4_8identityESZ_S19_vS1A_EENS_8epilogue10collective6detail29Sm90TmaWarpSpecializedAdapterINS1D_15DefaultEpilogueIaSK_SK_NS1C_6thread17LinearCombinationIaLi1EiiLNS1H_9ScaleType4KindE0ELNS_15FloatRoundStyleE2EaEENS1_15EpilogueDefaultEEEEEvvEEEEvNT_6ParamsE,"aw",@nobits
	.sectionflags	@""
	.align	16
	.zero		1024


//--------------------- .nv.shared.reserved.0     --------------------------
	.section	.nv.shared.reserved.0,"aw",@nobits
	.weak		__nv_reservedSMEM_offset_0_alias
	.size		__nv_reservedSMEM_offset_0_alias, 0, 0
	.other		__nv_reservedSMEM_offset_0_alias,@"STO_CUDA_RESERVED_SHARED STV_DEFAULT"
__nv_reservedSMEM_offset_0_alias:
	.zero		0


//--------------------- .nv.global                --------------------------
	.section	.nv.global,"aw",@nobits
.nv.global:
	.type		_ZN40_INTERNAL_b0e9e5f9_4_k_cu_4303afcc_302924cute1_E,@object
	.size		_ZN40_INTERNAL_b0e9e5f9_4_k_cu_4303afcc_302924cute1_E,(_ZN40_INTERNAL_b0e9e5f9_4_k_cu_4303afcc_302924cuda3std3__45__cpo6cbeginE - _ZN40_INTERNAL_b0e9e5f9_4_k_cu_4303afcc_302924cute1_E)
_ZN40_INTERNAL_b0e9e5f9_4_k_cu_4303afcc_302924cute1_E:
	.zero		1
	.type		_ZN40_INTERNAL_b0e9e5f9_4_k_cu_4303afcc_302924cuda3std3__45__cpo6cbeginE,@object
	.size		_ZN40_INTERNAL_b0e9e5f9_4_k_cu_4303afcc_302924cuda3std3__45__cpo6cbeginE,(_ZN40_INTERNAL_b0e9e5f9_4_k_cu_4303afcc_302924cuda3std3__48in_placeE - _ZN40_INTERNAL_b0e9e5f9_4_k_cu_4303afcc_302924cuda3std3__45__cpo6cbeginE)
_ZN40_INTERNAL_b0e9e5f9_4_k_cu_4303afcc_302924cuda3std3__45__cpo6cbeginE:
	.zero		1
	.type		_ZN40_INTERNAL_b0e9e5f9_4_k_cu_4303afcc_302924cuda3std3__48in_placeE,@object
	.size		_ZN40_INTERNAL_b0e9e5f9_4_k_cu_4303afcc_302924cuda3std3__48in_placeE,(_ZN40_INTERNAL_b0e9e5f9_4_k_cu_4303afcc_302924cuda3std6ranges3__45__cpo9iter_moveE - _ZN40_INTERNAL_b0e9e5f9_4_k_cu_4303afcc_302924cuda3std3__48in_placeE)
_ZN40_INTERNAL_b0e9e5f9_4_k_cu_4303afcc_302924cuda3std3__48in_placeE:
	.zero		1
	.type		_ZN40_INTERNAL_b0e9e5f9_4_k_cu_4303afcc_302924cuda3std6ranges3__45__cpo9iter_moveE,@object
	.size		_ZN40_INTERNAL_b0e9e5f9_4_k_cu_4303afcc_302924cuda3std6ranges3__45__cpo9iter_moveE,(_ZN40_INTERNAL_b0e9e5f9_4_k_cu_4303afcc_302924cuda3std3__45__cpo5beginE - _ZN40_INTERNAL_b0e9e5f9_4_k_cu_4303afcc_302924cuda3std6ranges3__45__cpo9iter_moveE)
_ZN40_INTERNAL_b0e9e5f9_4_k_cu_4303afcc_302924cuda3std6ranges3__45__cpo9iter_moveE:
	.zero		1
	.type		_ZN40_INTERNAL_b0e9e5f9_4_k_cu_4303afcc_302924cuda3std3__45__cpo5beginE,@object
	.size		_ZN40_INTERNAL_b0e9e5f9_4_k_cu_4303afcc_302924cuda3std3__45__cpo5beginE,(_ZN40_INTERNAL_b0e9e5f9_4_k_cu_4303afcc_302924cuda3std3__442_GLOBAL__N__b0e9e5f9_4_k_cu_4303afcc_302926ignoreE - _ZN40_INTERNAL_b0e9e5f9_4_k_cu_4303afcc_302924cuda3std3__45__cpo5beginE)
_ZN40_INTERNAL_b0e9e5f9_4_k_cu_4303afcc_302924cuda3std3__45__cpo5beginE:
	.zero		1
	.type		_ZN40_INTERNAL_b0e9e5f9_4_k_cu_4303afcc_302924cuda3std3__442_GLOBAL__N__b0e9e5f9_4_k_cu_4303afcc_302926ignoreE,@object
	.size		_ZN40_INTERNAL_b0e9e5f9_4_k_cu_4303afcc_302924cuda3std3__442_GLOBAL__N__b0e9e5f9_4_k_cu_4303afcc_302926ignoreE,(_ZN40_INTERNAL_b0e9e5f9_4_k_cu_4303afcc_302924cute7productE - _ZN40_INTERNAL_b0e9e5f9_4_k_cu_4303afcc_302924cuda3std3__442_GLOBAL__N__b0e9e5f9_4_k_cu_4303afcc_302926ignoreE)
_ZN40_INTERNAL_b0e9e5f9_4_k_cu_4303afcc_302924cuda3std3__442_GLOBAL__N__b0e9e5f9_4_k_cu_4303afcc_302926ignoreE:
	.zero		1
	.type		_ZN40_INTERNAL_b0e9e5f9_4_k_cu_4303afcc_302924cute7productE,@object
	.size		_ZN40_INTERNAL_b0e9e5f9_4_k_cu_4303afcc_302924cute7productE,(_ZN40_INTERNAL_b0e9e5f9_4_k_cu_4303afcc_302924cuda3std3__45__cpo3endE - _ZN40_INTERNAL_b0e9e5f9_4_k_cu_4303afcc_302924cute7productE)
_ZN40_INTERNAL_b0e9e5f9_4_k_cu_4303afcc_302924cute7productE:
	.zero		1
	.type		_ZN40_INTERNAL_b0e9e5f9_4_k_cu_4303afcc_302924cuda3std3__45__cpo3endE,@object
	.size		_ZN40_INTERNAL_b0e9e5f9_4_k_cu_4303afcc_302924cuda3std3__45__cpo3endE,(_ZN40_INTERNAL_b0e9e5f9_4_k_cu_4303afcc_302924cuda3std3__419piecewise_constructE - _ZN40_INTERNAL_b0e9e5f9_4_k_cu_4303afcc_302924cuda3std3__45__cpo3endE)
_ZN40_INTERNAL_b0e9e5f9_4_k_cu_4303afcc_302924cuda3std3__45__cpo3endE:
	.zero		1
	.type		_ZN40_INTERNAL_b0e9e5f9_4_k_cu_4303afcc_302924cuda3std3__419piecewise_constructE,@object
	.size		_ZN40_INTERNAL_b0e9e5f9_4_k_cu_4303afcc_302924cuda3std3__419piecewise_constructE,(_ZN40_INTERNAL_b0e9e5f9_4_k_cu_4303afcc_302924cuda3std3__45__cpo4cendE - _ZN40_INTERNAL_b0e9e5f9_4_k_cu_4303afcc_302924cuda3std3__419piecewise_constructE)
_ZN40_INTERNAL_b0e9e5f9_4_k_cu_4303afcc_302924cuda3std3__419piecewise_constructE:
	.zero		1
	.type		_ZN40_INTERNAL_b0e9e5f9_4_k_cu_4303afcc_302924cuda3std3__45__cpo4cendE,@object
	.size		_ZN40_INTERNAL_b0e9e5f9_4_k_cu_4303afcc_302924cuda3std3__45__cpo4cendE,(_ZN40_INTERNAL_b0e9e5f9_4_k_cu_4303afcc_302924cuda3std6ranges3__45__cpo4swapE - _ZN40_INTERNAL_b0e9e5f9_4_k_cu_4303afcc_302924cuda3std3__45__cpo4cendE)
_ZN40_INTERNAL_b0e9e5f9_4_k_cu_4303afcc_302924cuda3std3__45__cpo4cendE:
	.zero		1
	.type		_ZN40_INTERNAL_b0e9e5f9_4_k_cu_4303afcc_302924cuda3std6ranges3__45__cpo4swapE,@object
	.size		_ZN40_INTERNAL_b0e9e5f9_4_k_cu_4303afcc_302924cuda3std6ranges3__45__cpo4swapE,(.L_8 - _ZN40_INTERNAL_b0e9e5f9_4_k_cu_4303afcc_302924cuda3std6ranges3__45__cpo4swapE)
_ZN40_INTERNAL_b0e9e5f9_4_k_cu_4303afcc_302924cuda3std6ranges3__45__cpo4swapE:
	.zero		1
.L_8:


//--------------------- .nv.constant0._ZN7cutlass13device_kernelINS_4gemm6kernel13GemmUniversalIN4cute5tupleIJiiiiEEENS1_10collective13CollectiveMmaINS1_34MainloopSm90TmaGmmaWarpSpecializedILi11ENS5_IJNS4_1CILi2EEENSA_ILi4EEENSA_ILi1EEEEEENS1_32KernelTmaWarpSpecializedPingpongEEENS5_IJNSA_ILi64EEENSA_ILi256EEESH_EEEaNS5_IJlSD_lEEEaSK_NS4_8TiledMMAINS4_8MMA_AtomIJNS4_4SM904GMMA27MMA_64x256x32_S32S8S8_SS_TNEEEENS4_6LayoutINS5_IJSD_SD_SD_EEENS5_IJNSA_ILi0EEEST_ST_EEEEENS5_IJNS4_10UnderscoreESW_SW_EEEEENS4_23SM90_TMA_LOAD_MULTICASTENS4_14ComposedLayoutINS4_7SwizzleILi2ELi4ELi3EEENS4_18smem_ptr_flag_bitsILi8EEENSR_INS5_IJNSA_ILi8EEESH_EEENS5_IJSH_SD_EEEEEEEvNS4_8identityESZ_S19_vS1A_EENS_8epilogue10collective6detail29Sm90TmaWarpSpecializedAdapterINS1D_15DefaultEpilogueIaSK_SK_NS1C_6thread17LinearCombinationIaLi1EiiLNS1H_9ScaleType4KindE0ELNS_15FloatRoundStyleE2EaEENS1_15EpilogueDefaultEEEEEvvEEEEvNT_6ParamsE --------------------------
	.section	.nv.constant0._ZN7cutlass13device_kernelINS_4gemm6kernel13GemmUniversalIN4cute5tupleIJiiiiEEENS1_10collective13CollectiveMmaINS1_34MainloopSm90TmaGmmaWarpSpecializedILi11ENS5_IJNS4_1CILi2EEENSA_ILi4EEENSA_ILi1EEEEEENS1_32KernelTmaWarpSpecializedPingpongEEENS5_IJNSA_ILi64EEENSA_ILi256EEESH_EEEaNS5_IJlSD_lEEEaSK_NS4_8TiledMMAINS4_8MMA_AtomIJNS4_4SM904GMMA27MMA_64x256x32_S32S8S8_SS_TNEEEENS4_6LayoutINS5_IJSD_SD_SD_EEENS5_IJNSA_ILi0EEEST_ST_EEEEENS5_IJNS4_10UnderscoreESW_SW_EEEEENS4_23SM90_TMA_LOAD_MULTICASTENS4_14ComposedLayoutINS4_7SwizzleILi2ELi4ELi3EEENS4_18smem_ptr_flag_bitsILi8EEENSR_INS5_IJNSA_ILi8EEESH_EEENS5_IJSH_SD_EEEEEEEvNS4_8identityESZ_S19_vS1A_EENS_8epilogue10collective6detail29Sm90TmaWarpSpecializedAdapterINS1D_15DefaultEpilogueIaSK_SK_NS1C_6thread17LinearCombinationIaLi1EiiLNS1H_9ScaleType4KindE0ELNS_15FloatRoundStyleE2EaEENS1_15EpilogueDefaultEEEEEvvEEEEvNT_6ParamsE,"a",@progbits
	.sectionflags	@""
	.align	4
.nv.constant0._ZN7cutlass13device_kernelINS_4gemm6kernel13GemmUniversalIN4cute5tupleIJiiiiEEENS1_10collective13CollectiveMmaINS1_34MainloopSm90TmaGmmaWarpSpecializedILi11ENS5_IJNS4_1CILi2EEENSA_ILi4EEENSA_ILi1EEEEEENS1_32KernelTmaWarpSpecializedPingpongEEENS5_IJNSA_ILi64EEENSA_ILi256EEESH_EEEaNS5_IJlSD_lEEEaSK_NS4_8TiledMMAINS4_8MMA_AtomIJNS4_4SM904GMMA27MMA_64x256x32_S32S8S8_SS_TNEEEENS4_6LayoutINS5_IJSD_SD_SD_EEENS5_IJNSA_ILi0EEEST_ST_EEEEENS5_IJNS4_10UnderscoreESW_SW_EEEEENS4_23SM90_TMA_LOAD_MULTICASTENS4_14ComposedLayoutINS4_7SwizzleILi2ELi4ELi3EEENS4_18smem_ptr_flag_bitsILi8EEENSR_INS5_IJNSA_ILi8EEESH_EEENS5_IJSH_SD_EEEEEEEvNS4_8identityESZ_S19_vS1A_EENS_8epilogue10collective6detail29Sm90TmaWarpSpecializedAdapterINS1D_15DefaultEpilogueIaSK_SK_NS1C_6thread17LinearCombinationIaLi1EiiLNS1H_9ScaleType4KindE0ELNS_15FloatRoundStyleE2EaEENS1_15EpilogueDefaultEEEEEvvEEEEvNT_6ParamsE:
	.zero		1664


//--------------------- SYMBOLS --------------------------

	.type		.nv.reservedSmem.offset0,@object
	.size		.nv.reservedSmem.offset0,0x4
	.type		__assertfail,@function
